//
// Generated by NVIDIA NVVM Compiler
//
// Compiler Build ID: CL-36424714
// Cuda compilation tools, release 13.0, V13.0.88
// Based on NVVM 20.0.0
//

.version 9.0
.target sm_100
.address_size 64

	// .globl	matrixMulKernel

.visible .entry matrixMulKernel(
	.param .u64 .ptr .align 1 matrixMulKernel_param_0,
	.param .u64 .ptr .align 1 matrixMulKernel_param_1,
	.param .u64 .ptr .align 1 matrixMulKernel_param_2,
	.param .u32 matrixMulKernel_param_3
)
{
	.reg .pred 	%p<10>;
	.reg .b32 	%r<40>;
	.reg .b32 	%f<67>;
	.reg .b64 	%rd<67>;

	ld.param.u64 	%rd14, [matrixMulKernel_param_0];
	ld.param.u64 	%rd15, [matrixMulKernel_param_1];
	ld.param.u32 	%r18, [matrixMulKernel_param_3];
	cvta.to.global.u64 	%rd1, %rd15;
	cvta.to.global.u64 	%rd2, %rd14;
	mov.u32 	%r19, %ctaid.y;
	mov.u32 	%r20, %ntid.y;
	mov.u32 	%r21, %tid.y;
	mad.lo.s32 	%r1, %r19, %r20, %r21;
	mov.u32 	%r22, %ctaid.x;
	mov.u32 	%r23, %ntid.x;
	mov.u32 	%r24, %tid.x;
	mad.lo.s32 	%r2, %r22, %r23, %r24;
	max.s32 	%r25, %r1, %r2;
	setp.ge.s32 	%p1, %r25, %r18;
	@%p1 bra 	$L__BB0_13;
	mul.lo.s32 	%r3, %r18, %r1;
	and.b32  	%r4, %r18, 7;
	setp.lt.u32 	%p2, %r18, 8;
	mov.f32 	%f66, 0f00000000;
	mov.b32 	%r38, 0;
	@%p2 bra 	$L__BB0_4;
	and.b32  	%r38, %r18, 2147483640;
	neg.s32 	%r36, %r38;
	mul.wide.s32 	%rd16, %r18, 4;
	add.s64 	%rd3, %rd1, %rd16;
	shl.b32 	%r7, %r18, 3;
	mul.wide.s32 	%rd17, %r18, 8;
	add.s64 	%rd4, %rd1, %rd17;
	mul.wide.s32 	%rd18, %r18, 12;
	add.s64 	%rd5, %rd1, %rd18;
	mul.wide.s32 	%rd19, %r18, 16;
	add.s64 	%rd6, %rd1, %rd19;
	mul.wide.s32 	%rd20, %r18, 20;
	add.s64 	%rd7, %rd1, %rd20;
	mul.wide.s32 	%rd21, %r18, 24;
	add.s64 	%rd8, %rd1, %rd21;
	mul.wide.s32 	%rd22, %r18, 28;
	add.s64 	%rd9, %rd1, %rd22;
	mul.wide.u32 	%rd23, %r3, 4;
	add.s64 	%rd24, %rd23, %rd2;
	add.s64 	%rd66, %rd24, 16;
	mov.f32 	%f66, 0f00000000;
	mov.u32 	%r35, %r2;
$L__BB0_3:
	.pragma "nounroll";
	mul.wide.s32 	%rd25, %r35, 4;
	add.s64 	%rd26, %rd3, %rd25;
	add.s64 	%rd27, %rd4, %rd25;
	add.s64 	%rd28, %rd5, %rd25;
	add.s64 	%rd29, %rd6, %rd25;
	add.s64 	%rd30, %rd7, %rd25;
	add.s64 	%rd31, %rd8, %rd25;
	add.s64 	%rd32, %rd9, %rd25;
	add.s64 	%rd33, %rd1, %rd25;
	ld.global.f32 	%f16, [%rd66+-16];
	ld.global.f32 	%f17, [%rd33];
	fma.rn.f32 	%f18, %f16, %f17, %f66;
	ld.global.f32 	%f19, [%rd66+-12];
	ld.global.f32 	%f20, [%rd26];
	fma.rn.f32 	%f21, %f19, %f20, %f18;
	ld.global.f32 	%f22, [%rd66+-8];
	ld.global.f32 	%f23, [%rd27];
	fma.rn.f32 	%f24, %f22, %f23, %f21;
	ld.global.f32 	%f25, [%rd66+-4];
	ld.global.f32 	%f26, [%rd28];
	fma.rn.f32 	%f27, %f25, %f26, %f24;
	ld.global.f32 	%f28, [%rd66];
	ld.global.f32 	%f29, [%rd29];
	fma.rn.f32 	%f30, %f28, %f29, %f27;
	ld.global.f32 	%f31, [%rd66+4];
	ld.global.f32 	%f32, [%rd30];
	fma.rn.f32 	%f33, %f31, %f32, %f30;
	ld.global.f32 	%f34, [%rd66+8];
	ld.global.f32 	%f35, [%rd31];
	fma.rn.f32 	%f36, %f34, %f35, %f33;
	ld.global.f32 	%f37, [%rd66+12];
	ld.global.f32 	%f38, [%rd32];
	fma.rn.f32 	%f66, %f37, %f38, %f36;
	add.s32 	%r36, %r36, 8;
	add.s32 	%r35, %r35, %r7;
	add.s64 	%rd66, %rd66, 32;
	setp.ne.s32 	%p3, %r36, 0;
	@%p3 bra 	$L__BB0_3;
$L__BB0_4:
	setp.eq.s32 	%p4, %r4, 0;
	@%p4 bra 	$L__BB0_12;
	and.b32  	%r13, %r18, 3;
	setp.lt.u32 	%p5, %r4, 4;
	@%p5 bra 	$L__BB0_7;
	add.s32 	%r27, %r38, %r3;
	mul.wide.u32 	%rd34, %r27, 4;
	add.s64 	%rd35, %rd2, %rd34;
	ld.global.f32 	%f40, [%rd35];
	mad.lo.s32 	%r28, %r38, %r18, %r2;
	mul.wide.s32 	%rd36, %r28, 4;
	add.s64 	%rd37, %rd1, %rd36;
	ld.global.f32 	%f41, [%rd37];
	fma.rn.f32 	%f42, %f40, %f41, %f66;
	cvt.u64.u32 	%rd38, %r3;
	cvt.u64.u32 	%rd39, %r38;
	add.s64 	%rd40, %rd39, %rd38;
	shl.b64 	%rd41, %rd40, 2;
	add.s64 	%rd42, %rd2, %rd41;
	ld.global.f32 	%f43, [%rd42+4];
	mul.wide.s32 	%rd43, %r18, 4;
	add.s64 	%rd44, %rd37, %rd43;
	ld.global.f32 	%f44, [%rd44];
	fma.rn.f32 	%f45, %f43, %f44, %f42;
	ld.global.f32 	%f46, [%rd42+8];
	add.s64 	%rd45, %rd44, %rd43;
	ld.global.f32 	%f47, [%rd45];
	fma.rn.f32 	%f48, %f46, %f47, %f45;
	ld.global.f32 	%f49, [%rd42+12];
	add.s64 	%rd46, %rd45, %rd43;
	ld.global.f32 	%f50, [%rd46];
	fma.rn.f32 	%f66, %f49, %f50, %f48;
	add.s32 	%r38, %r38, 4;
$L__BB0_7:
	setp.eq.s32 	%p6, %r13, 0;
	@%p6 bra 	$L__BB0_12;
	setp.eq.s32 	%p7, %r13, 1;
	@%p7 bra 	$L__BB0_10;
	add.s32 	%r29, %r38, %r3;
	mul.wide.u32 	%rd47, %r29, 4;
	add.s64 	%rd48, %rd2, %rd47;
	ld.global.f32 	%f52, [%rd48];
	mad.lo.s32 	%r30, %r38, %r18, %r2;
	mul.wide.s32 	%rd49, %r30, 4;
	add.s64 	%rd50, %rd1, %rd49;
	ld.global.f32 	%f53, [%rd50];
	fma.rn.f32 	%f54, %f52, %f53, %f66;
	cvt.u64.u32 	%rd51, %r3;
	cvt.u64.u32 	%rd52, %r38;
	add.s64 	%rd53, %rd52, %rd51;
	shl.b64 	%rd54, %rd53, 2;
	add.s64 	%rd55, %rd2, %rd54;
	ld.global.f32 	%f55, [%rd55+4];
	mul.wide.s32 	%rd56, %r18, 4;
	add.s64 	%rd57, %rd50, %rd56;
	ld.global.f32 	%f56, [%rd57];
	fma.rn.f32 	%f66, %f55, %f56, %f54;
	add.s32 	%r38, %r38, 2;
$L__BB0_10:
	and.b32  	%r31, %r18, 1;
	setp.eq.b32 	%p8, %r31, 1;
	not.pred 	%p9, %p8;
	@%p9 bra 	$L__BB0_12;
	add.s32 	%r32, %r38, %r3;
	mul.wide.u32 	%rd58, %r32, 4;
	add.s64 	%rd59, %rd2, %rd58;
	ld.global.f32 	%f57, [%rd59];
	mad.lo.s32 	%r33, %r38, %r18, %r2;
	mul.wide.s32 	%rd60, %r33, 4;
	add.s64 	%rd61, %rd1, %rd60;
	ld.global.f32 	%f58, [%rd61];
	fma.rn.f32 	%f66, %f57, %f58, %f66;
$L__BB0_12:
	ld.param.u64 	%rd65, [matrixMulKernel_param_2];
	add.s32 	%r34, %r3, %r2;
	cvta.to.global.u64 	%rd62, %rd65;
	mul.wide.s32 	%rd63, %r34, 4;
	add.s64 	%rd64, %rd62, %rd63;
	st.global.f32 	[%rd64], %f66;
$L__BB0_13:
	ret;

}
	// .globl	matrixVectorMulKernel
.visible .entry matrixVectorMulKernel(
	.param .u64 .ptr .align 1 matrixVectorMulKernel_param_0,
	.param .u64 .ptr .align 1 matrixVectorMulKernel_param_1,
	.param .u64 .ptr .align 1 matrixVectorMulKernel_param_2,
	.param .u32 matrixVectorMulKernel_param_3,
	.param .u32 matrixVectorMulKernel_param_4
)
{
	.reg .pred 	%p<11>;
	.reg .b32 	%r<38>;
	.reg .b32 	%f<112>;
	.reg .b64 	%rd<31>;

	ld.param.u64 	%rd11, [matrixVectorMulKernel_param_0];
	ld.param.u64 	%rd12, [matrixVectorMulKernel_param_1];
	ld.param.u64 	%rd10, [matrixVectorMulKernel_param_2];
	ld.param.u32 	%r24, [matrixVectorMulKernel_param_3];
	ld.param.u32 	%r23, [matrixVectorMulKernel_param_4];
	cvta.to.global.u64 	%rd1, %rd12;
	cvta.to.global.u64 	%rd2, %rd11;
	mov.u32 	%r25, %ctaid.x;
	mov.u32 	%r26, %ntid.x;
	mov.u32 	%r27, %tid.x;
	mad.lo.s32 	%r1, %r25, %r26, %r27;
	setp.ge.s32 	%p1, %r1, %r24;
	@%p1 bra 	$L__BB1_15;
	setp.lt.s32 	%p2, %r23, 1;
	mov.f32 	%f111, 0f00000000;
	@%p2 bra 	$L__BB1_14;
	mul.lo.s32 	%r2, %r23, %r1;
	and.b32  	%r3, %r23, 15;
	setp.lt.u32 	%p3, %r23, 16;
	mov.f32 	%f111, 0f00000000;
	mov.b32 	%r34, 0;
	@%p3 bra 	$L__BB1_5;
	and.b32  	%r34, %r23, 2147483632;
	neg.s32 	%r32, %r34;
	add.s64 	%rd3, %rd2, 32;
	add.s64 	%rd29, %rd1, 32;
	mov.f32 	%f111, 0f00000000;
	mov.u32 	%r31, %r2;
$L__BB1_4:
	.pragma "nounroll";
	mul.wide.s32 	%rd13, %r31, 4;
	add.s64 	%rd14, %rd3, %rd13;
	ld.global.f32 	%f18, [%rd14+-32];
	ld.global.f32 	%f19, [%rd29+-32];
	fma.rn.f32 	%f20, %f18, %f19, %f111;
	ld.global.f32 	%f21, [%rd14+-28];
	ld.global.f32 	%f22, [%rd29+-28];
	fma.rn.f32 	%f23, %f21, %f22, %f20;
	ld.global.f32 	%f24, [%rd14+-24];
	ld.global.f32 	%f25, [%rd29+-24];
	fma.rn.f32 	%f26, %f24, %f25, %f23;
	ld.global.f32 	%f27, [%rd14+-20];
	ld.global.f32 	%f28, [%rd29+-20];
	fma.rn.f32 	%f29, %f27, %f28, %f26;
	ld.global.f32 	%f30, [%rd14+-16];
	ld.global.f32 	%f31, [%rd29+-16];
	fma.rn.f32 	%f32, %f30, %f31, %f29;
	ld.global.f32 	%f33, [%rd14+-12];
	ld.global.f32 	%f34, [%rd29+-12];
	fma.rn.f32 	%f35, %f33, %f34, %f32;
	ld.global.f32 	%f36, [%rd14+-8];
	ld.global.f32 	%f37, [%rd29+-8];
	fma.rn.f32 	%f38, %f36, %f37, %f35;
	ld.global.f32 	%f39, [%rd14+-4];
	ld.global.f32 	%f40, [%rd29+-4];
	fma.rn.f32 	%f41, %f39, %f40, %f38;
	ld.global.f32 	%f42, [%rd14];
	ld.global.f32 	%f43, [%rd29];
	fma.rn.f32 	%f44, %f42, %f43, %f41;
	ld.global.f32 	%f45, [%rd14+4];
	ld.global.f32 	%f46, [%rd29+4];
	fma.rn.f32 	%f47, %f45, %f46, %f44;
	ld.global.f32 	%f48, [%rd14+8];
	ld.global.f32 	%f49, [%rd29+8];
	fma.rn.f32 	%f50, %f48, %f49, %f47;
	ld.global.f32 	%f51, [%rd14+12];
	ld.global.f32 	%f52, [%rd29+12];
	fma.rn.f32 	%f53, %f51, %f52, %f50;
	ld.global.f32 	%f54, [%rd14+16];
	ld.global.f32 	%f55, [%rd29+16];
	fma.rn.f32 	%f56, %f54, %f55, %f53;
	ld.global.f32 	%f57, [%rd14+20];
	ld.global.f32 	%f58, [%rd29+20];
	fma.rn.f32 	%f59, %f57, %f58, %f56;
	ld.global.f32 	%f60, [%rd14+24];
	ld.global.f32 	%f61, [%rd29+24];
	fma.rn.f32 	%f62, %f60, %f61, %f59;
	ld.global.f32 	%f63, [%rd14+28];
	ld.global.f32 	%f64, [%rd29+28];
	fma.rn.f32 	%f111, %f63, %f64, %f62;
	add.s32 	%r32, %r32, 16;
	add.s32 	%r31, %r31, 16;
	add.s64 	%rd29, %rd29, 64;
	setp.ne.s32 	%p4, %r32, 0;
	@%p4 bra 	$L__BB1_4;
$L__BB1_5:
	setp.eq.s32 	%p5, %r3, 0;
	@%p5 bra 	$L__BB1_14;
	and.b32  	%r11, %r23, 7;
	setp.lt.u32 	%p6, %r3, 8;
	@%p6 bra 	$L__BB1_8;
	add.s32 	%r29, %r34, %r2;
	mul.wide.s32 	%rd15, %r29, 4;
	add.s64 	%rd16, %rd2, %rd15;
	ld.global.f32 	%f66, [%rd16];
	mul.wide.u32 	%rd17, %r34, 4;
	add.s64 	%rd18, %rd1, %rd17;
	ld.global.f32 	%f67, [%rd18];
	fma.rn.f32 	%f68, %f66, %f67, %f111;
	ld.global.f32 	%f69, [%rd16+4];
	ld.global.f32 	%f70, [%rd18+4];
	fma.rn.f32 	%f71, %f69, %f70, %f68;
	ld.global.f32 	%f72, [%rd16+8];
	ld.global.f32 	%f73, [%rd18+8];
	fma.rn.f32 	%f74, %f72, %f73, %f71;
	ld.global.f32 	%f75, [%rd16+12];
	ld.global.f32 	%f76, [%rd18+12];
	fma.rn.f32 	%f77, %f75, %f76, %f74;
	ld.global.f32 	%f78, [%rd16+16];
	ld.global.f32 	%f79, [%rd18+16];
	fma.rn.f32 	%f80, %f78, %f79, %f77;
	ld.global.f32 	%f81, [%rd16+20];
	ld.global.f32 	%f82, [%rd18+20];
	fma.rn.f32 	%f83, %f81, %f82, %f80;
	ld.global.f32 	%f84, [%rd16+24];
	ld.global.f32 	%f85, [%rd18+24];
	fma.rn.f32 	%f86, %f84, %f85, %f83;
	ld.global.f32 	%f87, [%rd16+28];
	ld.global.f32 	%f88, [%rd18+28];
	fma.rn.f32 	%f111, %f87, %f88, %f86;
	add.s32 	%r34, %r34, 8;
$L__BB1_8:
	setp.eq.s32 	%p7, %r11, 0;
	@%p7 bra 	$L__BB1_14;
	and.b32  	%r14, %r23, 3;
	setp.lt.u32 	%p8, %r11, 4;
	@%p8 bra 	$L__BB1_11;
	add.s32 	%r30, %r34, %r2;
	mul.wide.s32 	%rd19, %r30, 4;
	add.s64 	%rd20, %rd2, %rd19;
	ld.global.f32 	%f90, [%rd20];
	mul.wide.u32 	%rd21, %r34, 4;
	add.s64 	%rd22, %rd1, %rd21;
	ld.global.f32 	%f91, [%rd22];
	fma.rn.f32 	%f92, %f90, %f91, %f111;
	ld.global.f32 	%f93, [%rd20+4];
	ld.global.f32 	%f94, [%rd22+4];
	fma.rn.f32 	%f95, %f93, %f94, %f92;
	ld.global.f32 	%f96, [%rd20+8];
	ld.global.f32 	%f97, [%rd22+8];
	fma.rn.f32 	%f98, %f96, %f97, %f95;
	ld.global.f32 	%f99, [%rd20+12];
	ld.global.f32 	%f100, [%rd22+12];
	fma.rn.f32 	%f111, %f99, %f100, %f98;
	add.s32 	%r34, %r34, 4;
$L__BB1_11:
	setp.eq.s32 	%p9, %r14, 0;
	@%p9 bra 	$L__BB1_14;
	mul.wide.u32 	%rd23, %r34, 4;
	add.s64 	%rd30, %rd1, %rd23;
	add.s32 	%r37, %r34, %r2;
	neg.s32 	%r36, %r14;
$L__BB1_13:
	.pragma "nounroll";
	mul.wide.s32 	%rd24, %r37, 4;
	add.s64 	%rd25, %rd2, %rd24;
	ld.global.f32 	%f101, [%rd25];
	ld.global.f32 	%f102, [%rd30];
	fma.rn.f32 	%f111, %f101, %f102, %f111;
	add.s64 	%rd30, %rd30, 4;
	add.s32 	%r37, %r37, 1;
	add.s32 	%r36, %r36, 1;
	setp.ne.s32 	%p10, %r36, 0;
	@%p10 bra 	$L__BB1_13;
$L__BB1_14:
	cvta.to.global.u64 	%rd26, %rd10;
	mul.wide.s32 	%rd27, %r1, 4;
	add.s64 	%rd28, %rd26, %rd27;
	st.global.f32 	[%rd28], %f111;
$L__BB1_15:
	ret;

}
	// .globl	dotProductKernel
.visible .entry dotProductKernel(
	.param .u64 .ptr .align 1 dotProductKernel_param_0,
	.param .u64 .ptr .align 1 dotProductKernel_param_1,
	.param .u64 .ptr .align 1 dotProductKernel_param_2,
	.param .u32 dotProductKernel_param_3
)
{
	.reg .pred 	%p<2>;
	.reg .b32 	%r<6>;
	.reg .b32 	%f<4>;
	.reg .b64 	%rd<11>;

	ld.param.u64 	%rd1, [dotProductKernel_param_0];
	ld.param.u64 	%rd2, [dotProductKernel_param_1];
	ld.param.u64 	%rd3, [dotProductKernel_param_2];
	ld.param.u32 	%r2, [dotProductKernel_param_3];
	mov.u32 	%r3, %ctaid.x;
	mov.u32 	%r4, %ntid.x;
	mov.u32 	%r5, %tid.x;
	mad.lo.s32 	%r1, %r3, %r4, %r5;
	setp.ge.s32 	%p1, %r1, %r2;
	@%p1 bra 	$L__BB2_2;
	cvta.to.global.u64 	%rd4, %rd1;
	cvta.to.global.u64 	%rd5, %rd2;
	cvta.to.global.u64 	%rd6, %rd3;
	mul.wide.s32 	%rd7, %r1, 4;
	add.s64 	%rd8, %rd4, %rd7;
	ld.global.f32 	%f1, [%rd8];
	add.s64 	%rd9, %rd5, %rd7;
	ld.global.f32 	%f2, [%rd9];
	mul.f32 	%f3, %f1, %f2;
	add.s64 	%rd10, %rd6, %rd7;
	st.global.f32 	[%rd10], %f3;
$L__BB2_2:
	ret;

}
	// .globl	reluKernel
.visible .entry reluKernel(
	.param .u64 .ptr .align 1 reluKernel_param_0,
	.param .u64 .ptr .align 1 reluKernel_param_1,
	.param .u32 reluKernel_param_2
)
{
	.reg .pred 	%p<2>;
	.reg .b32 	%r<6>;
	.reg .b32 	%f<3>;
	.reg .b64 	%rd<8>;

	ld.param.u64 	%rd1, [reluKernel_param_0];
	ld.param.u64 	%rd2, [reluKernel_param_1];
	ld.param.u32 	%r2, [reluKernel_param_2];
	mov.u32 	%r3, %ctaid.x;
	mov.u32 	%r4, %ntid.x;
	mov.u32 	%r5, %tid.x;
	mad.lo.s32 	%r1, %r3, %r4, %r5;
	setp.ge.s32 	%p1, %r1, %r2;
	@%p1 bra 	$L__BB3_2;
	cvta.to.global.u64 	%rd3, %rd1;
	cvta.to.global.u64 	%rd4, %rd2;
	mul.wide.s32 	%rd5, %r1, 4;
	add.s64 	%rd6, %rd3, %rd5;
	ld.global.f32 	%f1, [%rd6];
	max.f32 	%f2, %f1, 0f00000000;
	add.s64 	%rd7, %rd4, %rd5;
	st.global.f32 	[%rd7], %f2;
$L__BB3_2:
	ret;

}
	// .globl	reluGradKernel
.visible .entry reluGradKernel(
	.param .u64 .ptr .align 1 reluGradKernel_param_0,
	.param .u64 .ptr .align 1 reluGradKernel_param_1,
	.param .u64 .ptr .align 1 reluGradKernel_param_2,
	.param .u32 reluGradKernel_param_3
)
{
	.reg .pred 	%p<3>;
	.reg .b32 	%r<6>;
	.reg .b32 	%f<6>;
	.reg .b64 	%rd<13>;

	ld.param.u64 	%rd1, [reluGradKernel_param_0];
	ld.param.u64 	%rd2, [reluGradKernel_param_1];
	ld.param.u64 	%rd3, [reluGradKernel_param_2];
	ld.param.u32 	%r2, [reluGradKernel_param_3];
	mov.u32 	%r3, %ctaid.x;
	mov.u32 	%r4, %ntid.x;
	mov.u32 	%r5, %tid.x;
	mad.lo.s32 	%r1, %r3, %r4, %r5;
	setp.ge.s32 	%p1, %r1, %r2;
	@%p1 bra 	$L__BB4_4;
	cvta.to.global.u64 	%rd4, %rd1;
	mul.wide.s32 	%rd5, %r1, 4;
	add.s64 	%rd6, %rd4, %rd5;
	ld.global.f32 	%f4, [%rd6];
	setp.leu.f32 	%p2, %f4, 0f00000000;
	mov.f32 	%f5, 0f00000000;
	@%p2 bra 	$L__BB4_3;
	cvta.to.global.u64 	%rd7, %rd2;
	add.s64 	%rd9, %rd7, %rd5;
	ld.global.f32 	%f5, [%rd9];
$L__BB4_3:
	cvta.to.global.u64 	%rd10, %rd3;
	add.s64 	%rd12, %rd10, %rd5;
	st.global.f32 	[%rd12], %f5;
$L__BB4_4:
	ret;

}
	// .globl	sigmoidKernel
.visible .entry sigmoidKernel(
	.param .u64 .ptr .align 1 sigmoidKernel_param_0,
	.param .u64 .ptr .align 1 sigmoidKernel_param_1,
	.param .u32 sigmoidKernel_param_2
)
{
	.reg .pred 	%p<2>;
	.reg .b32 	%r<8>;
	.reg .b32 	%f<15>;
	.reg .b64 	%rd<8>;

	ld.param.u64 	%rd1, [sigmoidKernel_param_0];
	ld.param.u64 	%rd2, [sigmoidKernel_param_1];
	ld.param.u32 	%r2, [sigmoidKernel_param_2];
	mov.u32 	%r3, %ctaid.x;
	mov.u32 	%r4, %ntid.x;
	mov.u32 	%r5, %tid.x;
	mad.lo.s32 	%r1, %r3, %r4, %r5;
	setp.ge.s32 	%p1, %r1, %r2;
	@%p1 bra 	$L__BB5_2;
	cvta.to.global.u64 	%rd3, %rd1;
	cvta.to.global.u64 	%rd4, %rd2;
	mul.wide.s32 	%rd5, %r1, 4;
	add.s64 	%rd6, %rd3, %rd5;
	ld.global.f32 	%f1, [%rd6];
	fma.rn.f32 	%f2, %f1, 0fBBBB989D, 0f3F000000;
	cvt.sat.f32.f32 	%f3, %f2;
	mov.f32 	%f4, 0f4B400001;
	mov.f32 	%f5, 0f437C0000;
	fma.rm.f32 	%f6, %f3, %f5, %f4;
	add.f32 	%f7, %f6, 0fCB40007F;
	neg.f32 	%f8, %f7;
	fma.rn.f32 	%f9, %f1, 0fBFB8AA3B, %f8;
	fma.rn.f32 	%f10, %f1, 0fB2A57060, %f9;
	mov.b32 	%r6, %f6;
	shl.b32 	%r7, %r6, 23;
	mov.b32 	%f11, %r7;
	ex2.approx.ftz.f32 	%f12, %f10;
	fma.rn.f32 	%f13, %f12, %f11, 0f3F800000;
	rcp.rn.f32 	%f14, %f13;
	add.s64 	%rd7, %rd4, %rd5;
	st.global.f32 	[%rd7], %f14;
$L__BB5_2:
	ret;

}
	// .globl	sigmoidGradKernel
.visible .entry sigmoidGradKernel(
	.param .u64 .ptr .align 1 sigmoidGradKernel_param_0,
	.param .u64 .ptr .align 1 sigmoidGradKernel_param_1,
	.param .u64 .ptr .align 1 sigmoidGradKernel_param_2,
	.param .u32 sigmoidGradKernel_param_3
)
{
	.reg .pred 	%p<2>;
	.reg .b32 	%r<8>;
	.reg .b32 	%f<20>;
	.reg .b64 	%rd<11>;

	ld.param.u64 	%rd1, [sigmoidGradKernel_param_0];
	ld.param.u64 	%rd2, [sigmoidGradKernel_param_1];
	ld.param.u64 	%rd3, [sigmoidGradKernel_param_2];
	ld.param.u32 	%r2, [sigmoidGradKernel_param_3];
	mov.u32 	%r3, %ctaid.x;
	mov.u32 	%r4, %ntid.x;
	mov.u32 	%r5, %tid.x;
	mad.lo.s32 	%r1, %r3, %r4, %r5;
	setp.ge.s32 	%p1, %r1, %r2;
	@%p1 bra 	$L__BB6_2;
	cvta.to.global.u64 	%rd4, %rd1;
	cvta.to.global.u64 	%rd5, %rd2;
	cvta.to.global.u64 	%rd6, %rd3;
	mul.wide.s32 	%rd7, %r1, 4;
	add.s64 	%rd8, %rd4, %rd7;
	ld.global.f32 	%f1, [%rd8];
	fma.rn.f32 	%f2, %f1, 0fBBBB989D, 0f3F000000;
	cvt.sat.f32.f32 	%f3, %f2;
	mov.f32 	%f4, 0f4B400001;
	mov.f32 	%f5, 0f437C0000;
	fma.rm.f32 	%f6, %f3, %f5, %f4;
	add.f32 	%f7, %f6, 0fCB40007F;
	neg.f32 	%f8, %f7;
	fma.rn.f32 	%f9, %f1, 0fBFB8AA3B, %f8;
	fma.rn.f32 	%f10, %f1, 0fB2A57060, %f9;
	mov.b32 	%r6, %f6;
	shl.b32 	%r7, %r6, 23;
	mov.b32 	%f11, %r7;
	ex2.approx.ftz.f32 	%f12, %f10;
	fma.rn.f32 	%f13, %f12, %f11, 0f3F800000;
	rcp.rn.f32 	%f14, %f13;
	add.s64 	%rd9, %rd5, %rd7;
	ld.global.f32 	%f15, [%rd9];
	mul.f32 	%f16, %f15, %f14;
	mov.f32 	%f17, 0f3F800000;
	sub.f32 	%f18, %f17, %f14;
	mul.f32 	%f19, %f16, %f18;
	add.s64 	%rd10, %rd6, %rd7;
	st.global.f32 	[%rd10], %f19;
$L__BB6_2:
	ret;

}
	// .globl	tanhKernel
.visible .entry tanhKernel(
	.param .u64 .ptr .align 1 tanhKernel_param_0,
	.param .u64 .ptr .align 1 tanhKernel_param_1,
	.param .u32 tanhKernel_param_2
)
{
	.reg .pred 	%p<4>;
	.reg .b32 	%r<6>;
	.reg .b32 	%f<17>;
	.reg .b64 	%rd<8>;

	ld.param.u64 	%rd1, [tanhKernel_param_0];
	ld.param.u64 	%rd2, [tanhKernel_param_1];
	ld.param.u32 	%r2, [tanhKernel_param_2];
	mov.u32 	%r3, %ctaid.x;
	mov.u32 	%r4, %ntid.x;
	mov.u32 	%r5, %tid.x;
	mad.lo.s32 	%r1, %r3, %r4, %r5;
	setp.ge.s32 	%p1, %r1, %r2;
	@%p1 bra 	$L__BB7_2;
	cvta.to.global.u64 	%rd3, %rd1;
	cvta.to.global.u64 	%rd4, %rd2;
	mul.wide.s32 	%rd5, %r1, 4;
	add.s64 	%rd6, %rd3, %rd5;
	ld.global.f32 	%f1, [%rd6];
	abs.f32 	%f2, %f1;
	mul.f32 	%f3, %f2, 0f4038AA3B;
	ex2.approx.ftz.f32 	%f4, %f3;
	add.f32 	%f5, %f4, 0f3F800000;
	rcp.approx.ftz.f32 	%f6, %f5;
	fma.rn.f32 	%f7, %f6, 0fC0000000, 0f3F800000;
	setp.ge.f32 	%p2, %f2, 0f41102CB4;
	selp.f32 	%f8, 0f3F800000, %f7, %p2;
	copysign.f32 	%f9, %f1, %f8;
	mul.f32 	%f10, %f1, %f1;
	fma.rn.f32 	%f11, %f10, 0f3C80F082, 0fBD563CAE;
	fma.rn.f32 	%f12, %f11, %f10, 0f3E085941;
	fma.rn.f32 	%f13, %f12, %f10, 0fBEAAA9ED;
	fma.rn.f32 	%f14, %f13, %f10, 0f00000000;
	fma.rn.f32 	%f15, %f14, %f1, %f1;
	setp.ge.f32 	%p3, %f2, 0f3F19999A;
	selp.f32 	%f16, %f9, %f15, %p3;
	add.s64 	%rd7, %rd4, %rd5;
	st.global.f32 	[%rd7], %f16;
$L__BB7_2:
	ret;

}
	// .globl	tanhGradKernel
.visible .entry tanhGradKernel(
	.param .u64 .ptr .align 1 tanhGradKernel_param_0,
	.param .u64 .ptr .align 1 tanhGradKernel_param_1,
	.param .u64 .ptr .align 1 tanhGradKernel_param_2,
	.param .u32 tanhGradKernel_param_3
)
{
	.reg .pred 	%p<4>;
	.reg .b32 	%r<6>;
	.reg .b32 	%f<22>;
	.reg .b64 	%rd<11>;

	ld.param.u64 	%rd1, [tanhGradKernel_param_0];
	ld.param.u64 	%rd2, [tanhGradKernel_param_1];
	ld.param.u64 	%rd3, [tanhGradKernel_param_2];
	ld.param.u32 	%r2, [tanhGradKernel_param_3];
	mov.u32 	%r3, %ctaid.x;
	mov.u32 	%r4, %ntid.x;
	mov.u32 	%r5, %tid.x;
	mad.lo.s32 	%r1, %r3, %r4, %r5;
	setp.ge.s32 	%p1, %r1, %r2;
	@%p1 bra 	$L__BB8_2;
	cvta.to.global.u64 	%rd4, %rd1;
	cvta.to.global.u64 	%rd5, %rd2;
	cvta.to.global.u64 	%rd6, %rd3;
	mul.wide.s32 	%rd7, %r1, 4;
	add.s64 	%rd8, %rd4, %rd7;
	ld.global.f32 	%f1, [%rd8];
	abs.f32 	%f2, %f1;
	mul.f32 	%f3, %f2, 0f4038AA3B;
	ex2.approx.ftz.f32 	%f4, %f3;
	add.f32 	%f5, %f4, 0f3F800000;
	rcp.approx.ftz.f32 	%f6, %f5;
	fma.rn.f32 	%f7, %f6, 0fC0000000, 0f3F800000;
	setp.ge.f32 	%p2, %f2, 0f41102CB4;
	selp.f32 	%f8, 0f3F800000, %f7, %p2;
	copysign.f32 	%f9, %f1, %f8;
	mul.f32 	%f10, %f1, %f1;
	fma.rn.f32 	%f11, %f10, 0f3C80F082, 0fBD563CAE;
	fma.rn.f32 	%f12, %f11, %f10, 0f3E085941;
	fma.rn.f32 	%f13, %f12, %f10, 0fBEAAA9ED;
	fma.rn.f32 	%f14, %f13, %f10, 0f00000000;
	fma.rn.f32 	%f15, %f14, %f1, %f1;
	setp.ge.f32 	%p3, %f2, 0f3F19999A;
	selp.f32 	%f16, %f9, %f15, %p3;
	add.s64 	%rd9, %rd5, %rd7;
	ld.global.f32 	%f17, [%rd9];
	mul.f32 	%f18, %f16, %f16;
	mov.f32 	%f19, 0f3F800000;
	sub.f32 	%f20, %f19, %f18;
	mul.f32 	%f21, %f17, %f20;
	add.s64 	%rd10, %rd6, %rd7;
	st.global.f32 	[%rd10], %f21;
$L__BB8_2:
	ret;

}
	// .globl	mseLossKernel
.visible .entry mseLossKernel(
	.param .u64 .ptr .align 1 mseLossKernel_param_0,
	.param .u64 .ptr .align 1 mseLossKernel_param_1,
	.param .u64 .ptr .align 1 mseLossKernel_param_2,
	.param .u32 mseLossKernel_param_3
)
{
	.reg .pred 	%p<2>;
	.reg .b32 	%r<6>;
	.reg .b32 	%f<8>;
	.reg .b64 	%rd<10>;

	ld.param.u64 	%rd1, [mseLossKernel_param_0];
	ld.param.u64 	%rd2, [mseLossKernel_param_1];
	ld.param.u64 	%rd3, [mseLossKernel_param_2];
	ld.param.u32 	%r2, [mseLossKernel_param_3];
	mov.u32 	%r3, %ctaid.x;
	mov.u32 	%r4, %ntid.x;
	mov.u32 	%r5, %tid.x;
	mad.lo.s32 	%r1, %r3, %r4, %r5;
	setp.ge.s32 	%p1, %r1, %r2;
	@%p1 bra 	$L__BB9_2;
	cvta.to.global.u64 	%rd4, %rd1;
	cvta.to.global.u64 	%rd5, %rd2;
	cvta.to.global.u64 	%rd6, %rd3;
	mul.wide.s32 	%rd7, %r1, 4;
	add.s64 	%rd8, %rd4, %rd7;
	ld.global.f32 	%f1, [%rd8];
	add.s64 	%rd9, %rd5, %rd7;
	ld.global.f32 	%f2, [%rd9];
	sub.f32 	%f3, %f1, %f2;
	mul.f32 	%f4, %f3, %f3;
	cvt.rn.f32.s32 	%f5, %r2;
	div.rn.f32 	%f6, %f4, %f5;
	atom.global.add.f32 	%f7, [%rd6], %f6;
$L__BB9_2:
	ret;

}
	// .globl	mseGradKernel
.visible .entry mseGradKernel(
	.param .u64 .ptr .align 1 mseGradKernel_param_0,
	.param .u64 .ptr .align 1 mseGradKernel_param_1,
	.param .u64 .ptr .align 1 mseGradKernel_param_2,
	.param .u32 mseGradKernel_param_3
)
{
	.reg .pred 	%p<2>;
	.reg .b32 	%r<6>;
	.reg .b32 	%f<7>;
	.reg .b64 	%rd<11>;

	ld.param.u64 	%rd1, [mseGradKernel_param_0];
	ld.param.u64 	%rd2, [mseGradKernel_param_1];
	ld.param.u64 	%rd3, [mseGradKernel_param_2];
	ld.param.u32 	%r2, [mseGradKernel_param_3];
	mov.u32 	%r3, %ctaid.x;
	mov.u32 	%r4, %ntid.x;
	mov.u32 	%r5, %tid.x;
	mad.lo.s32 	%r1, %r3, %r4, %r5;
	setp.ge.s32 	%p1, %r1, %r2;
	@%p1 bra 	$L__BB10_2;
	cvta.to.global.u64 	%rd4, %rd1;
	cvta.to.global.u64 	%rd5, %rd2;
	cvta.to.global.u64 	%rd6, %rd3;
	mul.wide.s32 	%rd7, %r1, 4;
	add.s64 	%rd8, %rd4, %rd7;
	ld.global.f32 	%f1, [%rd8];
	add.s64 	%rd9, %rd5, %rd7;
	ld.global.f32 	%f2, [%rd9];
	sub.f32 	%f3, %f1, %f2;
	add.f32 	%f4, %f3, %f3;
	cvt.rn.f32.s32 	%f5, %r2;
	div.rn.f32 	%f6, %f4, %f5;
	add.s64 	%rd10, %rd6, %rd7;
	st.global.f32 	[%rd10], %f6;
$L__BB10_2:
	ret;

}


// ===== COMPILED SASS (sm_100) =====

	.target	sm_100

	.elftype	@"ET_EXEC"


//--------------------- .note.nv.tkinfo           --------------------------
	.section	.note.nv.tkinfo,"",@"SHT_NOTE"
	.sectionflags	@"SHF_NOTE_NV_TKINFO"
	.tkinfo
        /*0018*/ 	.word	0x00000002
        /*0030*/ 	.string	""
        /*0030*/ 	.string	"ptxas"
        /*0030*/ 	.string	"Cuda compilation tools, release 13.0, V13.0.88"
        /*0030*/ 	.string	"Build cuda_13.0.r13.0/compiler.36424714_0"
        /*0030*/ 	.string	"-arch sm_100 -m 64 "



//--------------------- .note.nv.cuinfo           --------------------------
	.section	.note.nv.cuinfo,"",@"SHT_NOTE"
	.sectionflags	@"SHF_NOTE_NV_CUINFO"
        /*0018*/ 	.short	0x0002
        /*001a*/ 	.short	0x0064
        /*001c*/ 	.short	0x0082
	.zero		2


//--------------------- .nv.info                  --------------------------
	.section	.nv.info,"",@"SHT_CUDA_INFO"
	.align	4


	//----- nvinfo : EIATTR_REGCOUNT
	.align		4
        /*0000*/ 	.byte	0x04, 0x2f
        /*0002*/ 	.short	(.L_1 - .L_0)
	.align		4
.L_0:
        /*0004*/ 	.word	index@(matrixMulKernel)
        /*0008*/ 	.word	0x0000001e


	//----- nvinfo : EIATTR_FRAME_SIZE
	.align		4
.L_1:
        /*000c*/ 	.byte	0x04, 0x11
        /*000e*/ 	.short	(.L_3 - .L_2)
	.align		4
.L_2:
        /*0010*/ 	.word	index@(matrixMulKernel)
        /*0014*/ 	.word	0x00000000


	//----- nvinfo : EIATTR_REGCOUNT
	.align		4
.L_3:
        /*0018*/ 	.byte	0x04, 0x2f
        /*001a*/ 	.short	(.L_5 - .L_4)
	.align		4
.L_4:
        /*001c*/ 	.word	index@(matrixVectorMulKernel)
        /*0020*/ 	.word	0x0000001e


	//----- nvinfo : EIATTR_FRAME_SIZE
	.align		4
.L_5:
        /*0024*/ 	.byte	0x04, 0x11
        /*0026*/ 	.short	(.L_7 - .L_6)
	.align		4
.L_6:
        /*0028*/ 	.word	index@(matrixVectorMulKernel)
        /*002c*/ 	.word	0x00000000


	//----- nvinfo : EIATTR_REGCOUNT
	.align		4
.L_7:
        /*0030*/ 	.byte	0x04, 0x2f
        /*0032*/ 	.short	(.L_9 - .L_8)
	.align		4
.L_8:
        /*0034*/ 	.word	index@(dotProductKernel)
        /*0038*/ 	.word	0x0000000c


	//----- nvinfo : EIATTR_FRAME_SIZE
	.align		4
.L_9:
        /*003c*/ 	.byte	0x04, 0x11
        /*003e*/ 	.short	(.L_11 - .L_10)
	.align		4
.L_10:
        /*0040*/ 	.word	index@(dotProductKernel)
        /*0044*/ 	.word	0x00000000


	//----- nvinfo : EIATTR_REGCOUNT
	.align		4
.L_11:
        /*0048*/ 	.byte	0x04, 0x2f
        /*004a*/ 	.short	(.L_13 - .L_12)
	.align		4
.L_12:
        /*004c*/ 	.word	index@(reluKernel)
        /*0050*/ 	.word	0x0000000a


	//----- nvinfo : EIATTR_FRAME_SIZE
	.align		4
.L_13:
        /*0054*/ 	.byte	0x04, 0x11
        /*0056*/ 	.short	(.L_15 - .L_14)
	.align		4
.L_14:
        /*0058*/ 	.word	index@(reluKernel)
        /*005c*/ 	.word	0x00000000


	//----- nvinfo : EIATTR_REGCOUNT
	.align		4
.L_15:
        /*0060*/ 	.byte	0x04, 0x2f
        /*0062*/ 	.short	(.L_17 - .L_16)
	.align		4
.L_16:
        /*0064*/ 	.word	index@(reluGradKernel)
        /*0068*/ 	.word	0x0000000c


	//----- nvinfo : EIATTR_FRAME_SIZE
	.align		4
.L_17:
        /*006c*/ 	.byte	0x04, 0x11
        /*006e*/ 	.short	(.L_19 - .L_18)
	.align		4
.L_18:
        /*0070*/ 	.word	index@(reluGradKernel)
        /*0074*/ 	.word	0x00000000


	//----- nvinfo : EIATTR_REGCOUNT
	.align		4
.L_19:
        /*0078*/ 	.byte	0x04, 0x2f
        /*007a*/ 	.short	(.L_21 - .L_20)
	.align		4
.L_20:
        /*007c*/ 	.word	index@(sigmoidKernel)
        /*0080*/ 	.word	0x0000000e


	//----- nvinfo : EIATTR_FRAME_SIZE
	.align		4
.L_21:
        /*0084*/ 	.byte	0x04, 0x11
        /*0086*/ 	.short	(.L_23 - .L_22)
	.align		4
.L_22:
        /*0088*/ 	.word	index@($__internal_3_$__cuda_sm20_rcp_rn_f32_slowpath)
        /*008c*/ 	.word	0x00000000


	//----- nvinfo : EIATTR_FRAME_SIZE
	.align		4
.L_23:
        /*0090*/ 	.byte	0x04, 0x11
        /*0092*/ 	.short	(.L_25 - .L_24)
	.align		4
.L_24:
        /*0094*/ 	.word	index@(sigmoidKernel)
        /*0098*/ 	.word	0x00000000


	//----- nvinfo : EIATTR_REGCOUNT
	.align		4
.L_25:
        /*009c*/ 	.byte	0x04, 0x2f
        /*009e*/ 	.short	(.L_27 - .L_26)
	.align		4
.L_26:
        /*00a0*/ 	.word	index@(sigmoidGradKernel)
        /*00a4*/ 	.word	0x0000000e


	//----- nvinfo : EIATTR_FRAME_SIZE
	.align		4
.L_27:
        /*00a8*/ 	.byte	0x04, 0x11
        /*00aa*/ 	.short	(.L_29 - .L_28)
	.align		4
.L_28:
        /*00ac*/ 	.word	index@($__internal_2_$__cuda_sm20_rcp_rn_f32_slowpath)
        /*00b0*/ 	.word	0x00000000


	//----- nvinfo : EIATTR_FRAME_SIZE
	.align		4
.L_29:
        /*00b4*/ 	.byte	0x04, 0x11
        /*00b6*/ 	.short	(.L_31 - .L_30)
	.align		4
.L_30:
        /*00b8*/ 	.word	index@(sigmoidGradKernel)
        /*00bc*/ 	.word	0x00000000


	//----- nvinfo : EIATTR_REGCOUNT
	.align		4
.L_31:
        /*00c0*/ 	.byte	0x04, 0x2f
        /*00c2*/ 	.short	(.L_33 - .L_32)
	.align		4
.L_32:
        /*00c4*/ 	.word	index@(tanhKernel)
        /*00c8*/ 	.word	0x0000000e


	//----- nvinfo : EIATTR_FRAME_SIZE
	.align		4
.L_33:
        /*00cc*/ 	.byte	0x04, 0x11
        /*00ce*/ 	.short	(.L_35 - .L_34)
	.align		4
.L_34:
        /*00d0*/ 	.word	index@(tanhKernel)
        /*00d4*/ 	.word	0x00000000


	//----- nvinfo : EIATTR_REGCOUNT
	.align		4
.L_35:
        /*00d8*/ 	.byte	0x04, 0x2f
        /*00da*/ 	.short	(.L_37 - .L_36)
	.align		4
.L_36:
        /*00dc*/ 	.word	index@(tanhGradKernel)
        /*00e0*/ 	.word	0x0000000e


	//----- nvinfo : EIATTR_FRAME_SIZE
	.align		4
.L_37:
        /*00e4*/ 	.byte	0x04, 0x11
        /*00e6*/ 	.short	(.L_39 - .L_38)
	.align		4
.L_38:
        /*00e8*/ 	.word	index@(tanhGradKernel)
        /*00ec*/ 	.word	0x00000000


	//----- nvinfo : EIATTR_REGCOUNT
	.align		4
.L_39:
        /*00f0*/ 	.byte	0x04, 0x2f
        /*00f2*/ 	.short	(.L_41 - .L_40)
	.align		4
.L_40:
        /*00f4*/ 	.word	index@(mseLossKernel)
        /*00f8*/ 	.word	0x0000000e


	//----- nvinfo : EIATTR_FRAME_SIZE
	.align		4
.L_41:
        /*00fc*/ 	.byte	0x04, 0x11
        /*00fe*/ 	.short	(.L_43 - .L_42)
	.align		4
.L_42:
        /*0100*/ 	.word	index@($__internal_1_$__cuda_sm3x_div_rn_noftz_f32_slowpath)
        /*0104*/ 	.word	0x00000000


	//----- nvinfo : EIATTR_FRAME_SIZE
	.align		4
.L_43:
        /*0108*/ 	.byte	0x04, 0x11
        /*010a*/ 	.short	(.L_45 - .L_44)
	.align		4
.L_44:
        /*010c*/ 	.word	index@(mseLossKernel)
        /*0110*/ 	.word	0x00000000


	//----- nvinfo : EIATTR_REGCOUNT
	.align		4
.L_45:
        /*0114*/ 	.byte	0x04, 0x2f
        /*0116*/ 	.short	(.L_47 - .L_46)
	.align		4
.L_46:
        /*0118*/ 	.word	index@(mseGradKernel)
        /*011c*/ 	.word	0x00000010


	//----- nvinfo : EIATTR_FRAME_SIZE
	.align		4
.L_47:
        /*0120*/ 	.byte	0x04, 0x11
        /*0122*/ 	.short	(.L_49 - .L_48)
	.align		4
.L_48:
        /*0124*/ 	.word	index@($__internal_0_$__cuda_sm3x_div_rn_noftz_f32_slowpath)
        /*0128*/ 	.word	0x00000000


	//----- nvinfo : EIATTR_FRAME_SIZE
	.align		4
.L_49:
        /*012c*/ 	.byte	0x04, 0x11
        /*012e*/ 	.short	(.L_51 - .L_50)
	.align		4
.L_50:
        /*0130*/ 	.word	index@(mseGradKernel)
        /*0134*/ 	.word	0x00000000


	//----- nvinfo : EIATTR_MIN_STACK_SIZE
	.align		4
.L_51:
        /*0138*/ 	.byte	0x04, 0x12
        /*013a*/ 	.short	(.L_53 - .L_52)
	.align		4
.L_52:
        /*013c*/ 	.word	index@(mseGradKernel)
        /*0140*/ 	.word	0x00000000


	//----- nvinfo : EIATTR_MIN_STACK_SIZE
	.align		4
.L_53:
        /*0144*/ 	.byte	0x04, 0x12
        /*0146*/ 	.short	(.L_55 - .L_54)
	.align		4
.L_54:
        /*0148*/ 	.word	index@(mseLossKernel)
        /*014c*/ 	.word	0x00000000


	//----- nvinfo : EIATTR_MIN_STACK_SIZE
	.align		4
.L_55:
        /*0150*/ 	.byte	0x04, 0x12
        /*0152*/ 	.short	(.L_57 - .L_56)
	.align		4
.L_56:
        /*0154*/ 	.word	index@(tanhGradKernel)
        /*0158*/ 	.word	0x00000000


	//----- nvinfo : EIATTR_MIN_STACK_SIZE
	.align		4
.L_57:
        /*015c*/ 	.byte	0x04, 0x12
        /*015e*/ 	.short	(.L_59 - .L_58)
	.align		4
.L_58:
        /*0160*/ 	.word	index@(tanhKernel)
        /*0164*/ 	.word	0x00000000


	//----- nvinfo : EIATTR_MIN_STACK_SIZE
	.align		4
.L_59:
        /*0168*/ 	.byte	0x04, 0x12
        /*016a*/ 	.short	(.L_61 - .L_60)
	.align		4
.L_60:
        /*016c*/ 	.word	index@(sigmoidGradKernel)
        /*0170*/ 	.word	0x00000000


	//----- nvinfo : EIATTR_MIN_STACK_SIZE
	.align		4
.L_61:
        /*0174*/ 	.byte	0x04, 0x12
        /*0176*/ 	.short	(.L_63 - .L_62)
	.align		4
.L_62:
        /*0178*/ 	.word	index@(sigmoidKernel)
        /*017c*/ 	.word	0x00000000


	//----- nvinfo : EIATTR_MIN_STACK_SIZE
	.align		4
.L_63:
        /*0180*/ 	.byte	0x04, 0x12
        /*0182*/ 	.short	(.L_65 - .L_64)
	.align		4
.L_64:
        /*0184*/ 	.word	index@(reluGradKernel)
        /*0188*/ 	.word	0x00000000


	//----- nvinfo : EIATTR_MIN_STACK_SIZE
	.align		4
.L_65:
        /*018c*/ 	.byte	0x04, 0x12
        /*018e*/ 	.short	(.L_67 - .L_66)
	.align		4
.L_66:
        /*0190*/ 	.word	index@(reluKernel)
        /*0194*/ 	.word	0x00000000


	//----- nvinfo : EIATTR_MIN_STACK_SIZE
	.align		4
.L_67:
        /*0198*/ 	.byte	0x04, 0x12
        /*019a*/ 	.short	(.L_69 - .L_68)
	.align		4
.L_68:
        /*019c*/ 	.word	index@(dotProductKernel)
        /*01a0*/ 	.word	0x00000000


	//----- nvinfo : EIATTR_MIN_STACK_SIZE
	.align		4
.L_69:
        /*01a4*/ 	.byte	0x04, 0x12
        /*01a6*/ 	.short	(.L_71 - .L_70)
	.align		4
.L_70:
        /*01a8*/ 	.word	index@(matrixVectorMulKernel)
        /*01ac*/ 	.word	0x00000000


	//----- nvinfo : EIATTR_MIN_STACK_SIZE
	.align		4
.L_71:
        /*01b0*/ 	.byte	0x04, 0x12
        /*01b2*/ 	.short	(.L_73 - .L_72)
	.align		4
.L_72:
        /*01b4*/ 	.word	index@(matrixMulKernel)
        /*01b8*/ 	.word	0x00000000
.L_73:


//--------------------- .nv.compat                --------------------------
	.section	.nv.compat,"",@"SHT_CUDA_COMPAT_INFO"
	.align	4
        /*0000*/ 	.byte	0x02, 0x09, 0x00, 0x00, 0x02, 0x02, 0x01, 0x00, 0x02, 0x05, 0x05, 0x00, 0x03, 0x07, 0x01, 0x01
        /*0010*/ 	.byte	0x02, 0x03, 0x00, 0x00, 0x02, 0x06, 0x01, 0x00, 0x04, 0x0b, 0x08, 0x00, 0x01, 0x00, 0x00, 0x00
        /*0020*/ 	.byte	0x00, 0x00, 0x00, 0x00


//--------------------- .nv.info.mseGradKernel    --------------------------
	.section	.nv.info.mseGradKernel,"",@"SHT_CUDA_INFO"
	.sectionflags	@""
	.align	4


	//----- nvinfo : EIATTR_CUDA_API_VERSION
	.align		4
        /*0000*/ 	.byte	0x04, 0x37
        /*0002*/ 	.short	(.L_75 - .L_74)
.L_74:
        /*0004*/ 	.word	0x00000082


	//----- nvinfo : EIATTR_KPARAM_INFO
	.align		4
.L_75:
        /*0008*/ 	.byte	0x04, 0x17
        /*000a*/ 	.short	(.L_77 - .L_76)
.L_76:
        /*000c*/ 	.word	0x00000000
        /*0010*/ 	.short	0x0003
        /*0012*/ 	.short	0x0018
        /*0014*/ 	.byte	0x00, 0xf0, 0x11, 0x00


	//----- nvinfo : EIATTR_KPARAM_INFO
	.align		4
.L_77:
        /*0018*/ 	.byte	0x04, 0x17
        /*001a*/ 	.short	(.L_79 - .L_78)
.L_78:
        /*001c*/ 	.word	0x00000000
        /*0020*/ 	.short	0x0002
        /*0022*/ 	.short	0x0010
        /*0024*/ 	.byte	0x00, 0xf5, 0x21, 0x00


	//----- nvinfo : EIATTR_KPARAM_INFO
	.align		4
.L_79:
        /*0028*/ 	.byte	0x04, 0x17
        /*002a*/ 	.short	(.L_81 - .L_80)
.L_80:
        /*002c*/ 	.word	0x00000000
        /*0030*/ 	.short	0x0001
        /*0032*/ 	.short	0x0008
        /*0034*/ 	.byte	0x00, 0xf5, 0x21, 0x00


	//----- nvinfo : EIATTR_KPARAM_INFO
	.align		4
.L_81:
        /*0038*/ 	.byte	0x04, 0x17
        /*003a*/ 	.short	(.L_83 - .L_82)
.L_82:
        /*003c*/ 	.word	0x00000000
        /*0040*/ 	.short	0x0000
        /*0042*/ 	.short	0x0000
        /*0044*/ 	.byte	0x00, 0xf5, 0x21, 0x00


	//----- nvinfo : EIATTR_SPARSE_MMA_MASK
	.align		4
.L_83:
        /*0048*/ 	.byte	0x03, 0x50
        /*004a*/ 	.short	0x0000


	//----- nvinfo : EIATTR_MAXREG_COUNT
	.align		4
        /*004c*/ 	.byte	0x03, 0x1b
        /*004e*/ 	.short	0x00ff


	//----- nvinfo : EIATTR_MERCURY_ISA_VERSION
	.align		4
        /*0050*/ 	.byte	0x03, 0x5f
        /*0052*/ 	.short	0x0101


	//----- nvinfo : EIATTR_VRC_CTA_INIT_COUNT
	.align		4
        /*0054*/ 	.byte	0x02, 0x4a
	.zero		1
	.zero		1


	//----- nvinfo : EIATTR_EXIT_INSTR_OFFSETS
	.align		4
        /*0058*/ 	.byte	0x04, 0x1c
        /*005a*/ 	.short	(.L_85 - .L_84)


	//   ....[0]....
.L_84:
        /*005c*/ 	.word	0x00000070


	//   ....[1]....
        /*0060*/ 	.word	0x00000220


	//----- nvinfo : EIATTR_CRS_STACK_SIZE
	.align		4
.L_85:
        /*0064*/ 	.byte	0x04, 0x1e
        /*0066*/ 	.short	(.L_87 - .L_86)
.L_86:
        /*0068*/ 	.word	0x00000000


	//----- nvinfo : EIATTR_CBANK_PARAM_SIZE
	.align		4
.L_87:
        /*006c*/ 	.byte	0x03, 0x19
        /*006e*/ 	.short	0x001c


	//----- nvinfo : EIATTR_PARAM_CBANK
	.align		4
        /*0070*/ 	.byte	0x04, 0x0a
        /*0072*/ 	.short	(.L_89 - .L_88)
	.align		4
.L_88:
        /*0074*/ 	.word	index@(.nv.constant0.mseGradKernel)
        /*0078*/ 	.short	0x0380
        /*007a*/ 	.short	0x001c


	//----- nvinfo : EIATTR_SW_WAR
	.align		4
.L_89:
        /*007c*/ 	.byte	0x04, 0x36
        /*007e*/ 	.short	(.L_91 - .L_90)
.L_90:
        /*0080*/ 	.word	0x00000008
.L_91:


//--------------------- .nv.info.mseLossKernel    --------------------------
	.section	.nv.info.mseLossKernel,"",@"SHT_CUDA_INFO"
	.sectionflags	@""
	.align	4


	//----- nvinfo : EIATTR_CUDA_API_VERSION
	.align		4
        /*0000*/ 	.byte	0x04, 0x37
        /*0002*/ 	.short	(.L_93 - .L_92)
.L_92:
        /*0004*/ 	.word	0x00000082


	//----- nvinfo : EIATTR_KPARAM_INFO
	.align		4
.L_93:
        /*0008*/ 	.byte	0x04, 0x17
        /*000a*/ 	.short	(.L_95 - .L_94)
.L_94:
        /*000c*/ 	.word	0x00000000
        /*0010*/ 	.short	0x0003
        /*0012*/ 	.short	0x0018
        /*0014*/ 	.byte	0x00, 0xf0, 0x11, 0x00


	//----- nvinfo : EIATTR_KPARAM_INFO
	.align		4
.L_95:
        /*0018*/ 	.byte	0x04, 0x17
        /*001a*/ 	.short	(.L_97 - .L_96)
.L_96:
        /*001c*/ 	.word	0x00000000
        /*0020*/ 	.short	0x0002
        /*0022*/ 	.short	0x0010
        /*0024*/ 	.byte	0x00, 0xf5, 0x21, 0x00


	//----- nvinfo : EIATTR_KPARAM_INFO
	.align		4
.L_97:
        /*0028*/ 	.byte	0x04, 0x17
        /*002a*/ 	.short	(.L_99 - .L_98)
.L_98:
        /*002c*/ 	.word	0x00000000
        /*0030*/ 	.short	0x0001
        /*0032*/ 	.short	0x0008
        /*0034*/ 	.byte	0x00, 0xf5, 0x21, 0x00


	//----- nvinfo : EIATTR_KPARAM_INFO
	.align		4
.L_99:
        /*0038*/ 	.byte	0x04, 0x17
        /*003a*/ 	.short	(.L_101 - .L_100)
.L_100:
        /*003c*/ 	.word	0x00000000
        /*0040*/ 	.short	0x0000
        /*0042*/ 	.short	0x0000
        /*0044*/ 	.byte	0x00, 0xf5, 0x21, 0x00


	//----- nvinfo : EIATTR_SPARSE_MMA_MASK
	.align		4
.L_101:
        /*0048*/ 	.byte	0x03, 0x50
        /*004a*/ 	.short	0x0000


	//----- nvinfo : EIATTR_MAXREG_COUNT
	.align		4
        /*004c*/ 	.byte	0x03, 0x1b
        /*004e*/ 	.short	0x00ff


	//----- nvinfo : EIATTR_MERCURY_ISA_VERSION
	.align		4
        /*0050*/ 	.byte	0x03, 0x5f
        /*0052*/ 	.short	0x0101


	//----- nvinfo : EIATTR_VRC_CTA_INIT_COUNT
	.align		4
        /*0054*/ 	.byte	0x02, 0x4a
	.zero		1
	.zero		1


	//----- nvinfo : EIATTR_EXIT_INSTR_OFFSETS
	.align		4
        /*0058*/ 	.byte	0x04, 0x1c
        /*005a*/ 	.short	(.L_103 - .L_102)


	//   ....[0]....
.L_102:
        /*005c*/ 	.word	0x00000070


	//   ....[1]....
        /*0060*/ 	.word	0x00000200


	//----- nvinfo : EIATTR_CRS_STACK_SIZE
	.align		4
.L_103:
        /*0064*/ 	.byte	0x04, 0x1e
        /*0066*/ 	.short	(.L_105 - .L_104)
.L_104:
        /*0068*/ 	.word	0x00000000


	//----- nvinfo : EIATTR_CBANK_PARAM_SIZE
	.align		4
.L_105:
        /*006c*/ 	.byte	0x03, 0x19
        /*006e*/ 	.short	0x001c


	//----- nvinfo : EIATTR_PARAM_CBANK
	.align		4
        /*0070*/ 	.byte	0x04, 0x0a
        /*0072*/ 	.short	(.L_107 - .L_106)
	.align		4
.L_106:
        /*0074*/ 	.word	index@(.nv.constant0.mseLossKernel)
        /*0078*/ 	.short	0x0380
        /*007a*/ 	.short	0x001c


	//----- nvinfo : EIATTR_SW_WAR
	.align		4
.L_107:
        /*007c*/ 	.byte	0x04, 0x36
        /*007e*/ 	.short	(.L_109 - .L_108)
.L_108:
        /*0080*/ 	.word	0x00000008
.L_109:


//--------------------- .nv.info.tanhGradKernel   --------------------------
	.section	.nv.info.tanhGradKernel,"",@"SHT_CUDA_INFO"
	.sectionflags	@""
	.align	4


	//----- nvinfo : EIATTR_CUDA_API_VERSION
	.align		4
        /*0000*/ 	.byte	0x04, 0x37
        /*0002*/ 	.short	(.L_111 - .L_110)
.L_110:
        /*0004*/ 	.word	0x00000082


	//----- nvinfo : EIATTR_KPARAM_INFO
	.align		4
.L_111:
        /*0008*/ 	.byte	0x04, 0x17
        /*000a*/ 	.short	(.L_113 - .L_112)
.L_112:
        /*000c*/ 	.word	0x00000000
        /*0010*/ 	.short	0x0003
        /*0012*/ 	.short	0x0018
        /*0014*/ 	.byte	0x00, 0xf0, 0x11, 0x00


	//----- nvinfo : EIATTR_KPARAM_INFO
	.align		4
.L_113:
        /*0018*/ 	.byte	0x04, 0x17
        /*001a*/ 	.short	(.L_115 - .L_114)
.L_114:
        /*001c*/ 	.word	0x00000000
        /*0020*/ 	.short	0x0002
        /*0022*/ 	.short	0x0010
        /*0024*/ 	.byte	0x00, 0xf5, 0x21, 0x00


	//----- nvinfo : EIATTR_KPARAM_INFO
	.align		4
.L_115:
        /*0028*/ 	.byte	0x04, 0x17
        /*002a*/ 	.short	(.L_117 - .L_116)
.L_116:
        /*002c*/ 	.word	0x00000000
        /*0030*/ 	.short	0x0001
        /*0032*/ 	.short	0x0008
        /*0034*/ 	.byte	0x00, 0xf5, 0x21, 0x00


	//----- nvinfo : EIATTR_KPARAM_INFO
	.align		4
.L_117:
        /*0038*/ 	.byte	0x04, 0x17
        /*003a*/ 	.short	(.L_119 - .L_118)
.L_118:
        /*003c*/ 	.word	0x00000000
        /*0040*/ 	.short	0x0000
        /*0042*/ 	.short	0x0000
        /*0044*/ 	.byte	0x00, 0xf5, 0x21, 0x00


	//----- nvinfo : EIATTR_SPARSE_MMA_MASK
	.align		4
.L_119:
        /*0048*/ 	.byte	0x03, 0x50
        /*004a*/ 	.short	0x0000


	//----- nvinfo : EIATTR_MAXREG_COUNT
	.align		4
        /*004c*/ 	.byte	0x03, 0x1b
        /*004e*/ 	.short	0x00ff


	//----- nvinfo : EIATTR_MERCURY_ISA_VERSION
	.align		4
        /*0050*/ 	.byte	0x03, 0x5f
        /*0052*/ 	.short	0x0101


	//----- nvinfo : EIATTR_VRC_CTA_INIT_COUNT
	.align		4
        /*0054*/ 	.byte	0x02, 0x4a
	.zero		1
	.zero		1


	//----- nvinfo : EIATTR_EXIT_INSTR_OFFSETS
	.align		4
        /*0058*/ 	.byte	0x04, 0x1c
        /*005a*/ 	.short	(.L_121 - .L_120)


	//   ....[0]....
.L_120:
        /*005c*/ 	.word	0x00000070


	//   ....[1]....
        /*0060*/ 	.word	0x00000250


	//----- nvinfo : EIATTR_CBANK_PARAM_SIZE
	.align		4
.L_121:
        /*0064*/ 	.byte	0x03, 0x19
        /*0066*/ 	.short	0x001c


	//----- nvinfo : EIATTR_PARAM_CBANK
	.align		4
        /*0068*/ 	.byte	0x04, 0x0a
        /*006a*/ 	.short	(.L_123 - .L_122)
	.align		4
.L_122:
        /*006c*/ 	.word	index@(.nv.constant0.tanhGradKernel)
        /*0070*/ 	.short	0x0380
        /*0072*/ 	.short	0x001c


	//----- nvinfo : EIATTR_SW_WAR
	.align		4
.L_123:
        /*0074*/ 	.byte	0x04, 0x36
        /*0076*/ 	.short	(.L_125 - .L_124)
.L_124:
        /*0078*/ 	.word	0x00000008
.L_125:


//--------------------- .nv.info.tanhKernel       --------------------------
	.section	.nv.info.tanhKernel,"",@"SHT_CUDA_INFO"
	.sectionflags	@""
	.align	4


	//----- nvinfo : EIATTR_CUDA_API_VERSION
	.align		4
        /*0000*/ 	.byte	0x04, 0x37
        /*0002*/ 	.short	(.L_127 - .L_126)
.L_126:
        /*0004*/ 	.word	0x00000082


	//----- nvinfo : EIATTR_KPARAM_INFO
	.align		4
.L_127:
        /*0008*/ 	.byte	0x04, 0x17
        /*000a*/ 	.short	(.L_129 - .L_128)
.L_128:
        /*000c*/ 	.word	0x00000000
        /*0010*/ 	.short	0x0002
        /*0012*/ 	.short	0x0010
        /*0014*/ 	.byte	0x00, 0xf0, 0x11, 0x00


	//----- nvinfo : EIATTR_KPARAM_INFO
	.align		4
.L_129:
        /*0018*/ 	.byte	0x04, 0x17
        /*001a*/ 	.short	(.L_131 - .L_130)
.L_130:
        /*001c*/ 	.word	0x00000000
        /*0020*/ 	.short	0x0001
        /*0022*/ 	.short	0x0008
        /*0024*/ 	.byte	0x00, 0xf5, 0x21, 0x00


	//----- nvinfo : EIATTR_KPARAM_INFO
	.align		4
.L_131:
        /*0028*/ 	.byte	0x04, 0x17
        /*002a*/ 	.short	(.L_133 - .L_132)
.L_132:
        /*002c*/ 	.word	0x00000000
        /*0030*/ 	.short	0x0000
        /*0032*/ 	.short	0x0000
        /*0034*/ 	.byte	0x00, 0xf5, 0x21, 0x00


	//----- nvinfo : EIATTR_SPARSE_MMA_MASK
	.align		4
.L_133:
        /*0038*/ 	.byte	0x03, 0x50
        /*003a*/ 	.short	0x0000


	//----- nvinfo : EIATTR_MAXREG_COUNT
	.align		4
        /*003c*/ 	.byte	0x03, 0x1b
        /*003e*/ 	.short	0x00ff


	//----- nvinfo : EIATTR_MERCURY_ISA_VERSION
	.align		4
        /*0040*/ 	.byte	0x03, 0x5f
        /*0042*/ 	.short	0x0101


	//----- nvinfo : EIATTR_VRC_CTA_INIT_COUNT
	.align		4
        /*0044*/ 	.byte	0x02, 0x4a
	.zero		1
	.zero		1


	//----- nvinfo : EIATTR_EXIT_INSTR_OFFSETS
	.align		4
        /*0048*/ 	.byte	0x04, 0x1c
        /*004a*/ 	.short	(.L_135 - .L_134)


	//   ....[0]....
.L_134:
        /*004c*/ 	.word	0x00000070


	//   ....[1]....
        /*0050*/ 	.word	0x00000200


	//----- nvinfo : EIATTR_CBANK_PARAM_SIZE
	.align		4
.L_135:
        /*0054*/ 	.byte	0x03, 0x19
        /*0056*/ 	.short	0x0014


	//----- nvinfo : EIATTR_PARAM_CBANK
	.align		4
        /*0058*/ 	.byte	0x04, 0x0a
        /*005a*/ 	.short	(.L_137 - .L_136)
	.align		4
.L_136:
        /*005c*/ 	.word	index@(.nv.constant0.tanhKernel)
        /*0060*/ 	.short	0x0380
        /*0062*/ 	.short	0x0014


	//----- nvinfo : EIATTR_SW_WAR
	.align		4
.L_137:
        /*0064*/ 	.byte	0x04, 0x36
        /*0066*/ 	.short	(.L_139 - .L_138)
.L_138:
        /*0068*/ 	.word	0x00000008
.L_139:


//--------------------- .nv.info.sigmoidGradKernel --------------------------
	.section	.nv.info.sigmoidGradKernel,"",@"SHT_CUDA_INFO"
	.sectionflags	@""
	.align	4


	//----- nvinfo : EIATTR_CUDA_API_VERSION
	.align		4
        /*0000*/ 	.byte	0x04, 0x37
        /*0002*/ 	.short	(.L_141 - .L_140)
.L_140:
        /*0004*/ 	.word	0x00000082


	//----- nvinfo : EIATTR_KPARAM_INFO
	.align		4
.L_141:
        /*0008*/ 	.byte	0x04, 0x17
        /*000a*/ 	.short	(.L_143 - .L_142)
.L_142:
        /*000c*/ 	.word	0x00000000
        /*0010*/ 	.short	0x0003
        /*0012*/ 	.short	0x0018
        /*0014*/ 	.byte	0x00, 0xf0, 0x11, 0x00


	//----- nvinfo : EIATTR_KPARAM_INFO
	.align		4
.L_143:
        /*0018*/ 	.byte	0x04, 0x17
        /*001a*/ 	.short	(.L_145 - .L_144)
.L_144:
        /*001c*/ 	.word	0x00000000
        /*0020*/ 	.short	0x0002
        /*0022*/ 	.short	0x0010
        /*0024*/ 	.byte	0x00, 0xf5, 0x21, 0x00


	//----- nvinfo : EIATTR_KPARAM_INFO
	.align		4
.L_145:
        /*0028*/ 	.byte	0x04, 0x17
        /*002a*/ 	.short	(.L_147 - .L_146)
.L_146:
        /*002c*/ 	.word	0x00000000
        /*0030*/ 	.short	0x0001
        /*0032*/ 	.short	0x0008
        /*0034*/ 	.byte	0x00, 0xf5, 0x21, 0x00


	//----- nvinfo : EIATTR_KPARAM_INFO
	.align		4
.L_147:
        /*0038*/ 	.byte	0x04, 0x17
        /*003a*/ 	.short	(.L_149 - .L_148)
.L_148:
        /*003c*/ 	.word	0x00000000
        /*0040*/ 	.short	0x0000
        /*0042*/ 	.short	0x0000
        /*0044*/ 	.byte	0x00, 0xf5, 0x21, 0x00


	//----- nvinfo : EIATTR_SPARSE_MMA_MASK
	.align		4
.L_149:
        /*0048*/ 	.byte	0x03, 0x50
        /*004a*/ 	.short	0x0000


	//----- nvinfo : EIATTR_MAXREG_COUNT
	.align		4
        /*004c*/ 	.byte	0x03, 0x1b
        /*004e*/ 	.short	0x00ff


	//----- nvinfo : EIATTR_MERCURY_ISA_VERSION
	.align		4
        /*0050*/ 	.byte	0x03, 0x5f
        /*0052*/ 	.short	0x0101


	//----- nvinfo : EIATTR_VRC_CTA_INIT_COUNT
	.align		4
        /*0054*/ 	.byte	0x02, 0x4a
	.zero		1
	.zero		1


	//----- nvinfo : EIATTR_EXIT_INSTR_OFFSETS
	.align		4
        /*0058*/ 	.byte	0x04, 0x1c
        /*005a*/ 	.short	(.L_151 - .L_150)


	//   ....[0]....
.L_150:
        /*005c*/ 	.word	0x00000070


	//   ....[1]....
        /*0060*/ 	.word	0x000002c0


	//----- nvinfo : EIATTR_CRS_STACK_SIZE
	.align		4
.L_151:
        /*0064*/ 	.byte	0x04, 0x1e
        /*0066*/ 	.short	(.L_153 - .L_152)
.L_152:
        /*0068*/ 	.word	0x00000000


	//----- nvinfo : EIATTR_CBANK_PARAM_SIZE
	.align		4
.L_153:
        /*006c*/ 	.byte	0x03, 0x19
        /*006e*/ 	.short	0x001c


	//----- nvinfo : EIATTR_PARAM_CBANK
	.align		4
        /*0070*/ 	.byte	0x04, 0x0a
        /*0072*/ 	.short	(.L_155 - .L_154)
	.align		4
.L_154:
        /*0074*/ 	.word	index@(.nv.constant0.sigmoidGradKernel)
        /*0078*/ 	.short	0x0380
        /*007a*/ 	.short	0x001c


	//----- nvinfo : EIATTR_SW_WAR
	.align		4
.L_155:
        /*007c*/ 	.byte	0x04, 0x36
        /*007e*/ 	.short	(.L_157 - .L_156)
.L_156:
        /*0080*/ 	.word	0x00000008
.L_157:


//--------------------- .nv.info.sigmoidKernel    --------------------------
	.section	.nv.info.sigmoidKernel,"",@"SHT_CUDA_INFO"
	.sectionflags	@""
	.align	4


	//----- nvinfo : EIATTR_CUDA_API_VERSION
	.align		4
        /*0000*/ 	.byte	0x04, 0x37
        /*0002*/ 	.short	(.L_159 - .L_158)
.L_158:
        /*0004*/ 	.word	0x00000082


	//----- nvinfo : EIATTR_KPARAM_INFO
	.align		4
.L_159:
        /*0008*/ 	.byte	0x04, 0x17
        /*000a*/ 	.short	(.L_161 - .L_160)
.L_160:
        /*000c*/ 	.word	0x00000000
        /*0010*/ 	.short	0x0002
        /*0012*/ 	.short	0x0010
        /*0014*/ 	.byte	0x00, 0xf0, 0x11, 0x00


	//----- nvinfo : EIATTR_KPARAM_INFO
	.align		4
.L_161:
        /*0018*/ 	.byte	0x04, 0x17
        /*001a*/ 	.short	(.L_163 - .L_162)
.L_162:
        /*001c*/ 	.word	0x00000000
        /*0020*/ 	.short	0x0001
        /*0022*/ 	.short	0x0008
        /*0024*/ 	.byte	0x00, 0xf5, 0x21, 0x00


	//----- nvinfo : EIATTR_KPARAM_INFO
	.align		4
.L_163:
        /*0028*/ 	.byte	0x04, 0x17
        /*002a*/ 	.short	(.L_165 - .L_164)
.L_164:
        /*002c*/ 	.word	0x00000000
        /*0030*/ 	.short	0x0000
        /*0032*/ 	.short	0x0000
        /*0034*/ 	.byte	0x00, 0xf5, 0x21, 0x00


	//----- nvinfo : EIATTR_SPARSE_MMA_MASK
	.align		4
.L_165:
        /*0038*/ 	.byte	0x03, 0x50
        /*003a*/ 	.short	0x0000


	//----- nvinfo : EIATTR_MAXREG_COUNT
	.align		4
        /*003c*/ 	.byte	0x03, 0x1b
        /*003e*/ 	.short	0x00ff


	//----- nvinfo : EIATTR_MERCURY_ISA_VERSION
	.align		4
        /*0040*/ 	.byte	0x03, 0x5f
        /*0042*/ 	.short	0x0101


	//----- nvinfo : EIATTR_VRC_CTA_INIT_COUNT
	.align		4
        /*0044*/ 	.byte	0x02, 0x4a
	.zero		1
	.zero		1


	//----- nvinfo : EIATTR_EXIT_INSTR_OFFSETS
	.align		4
        /*0048*/ 	.byte	0x04, 0x1c
        /*004a*/ 	.short	(.L_167 - .L_166)


	//   ....[0]....
.L_166:
        /*004c*/ 	.word	0x00000070


	//   ....[1]....
        /*0050*/ 	.word	0x00000260


	//----- nvinfo : EIATTR_CRS_STACK_SIZE
	.align		4
.L_167:
        /*0054*/ 	.byte	0x04, 0x1e
        /*0056*/ 	.short	(.L_169 - .L_168)
.L_168:
        /*0058*/ 	.word	0x00000000


	//----- nvinfo : EIATTR_CBANK_PARAM_SIZE
	.align		4
.L_169:
        /*005c*/ 	.byte	0x03, 0x19
        /*005e*/ 	.short	0x0014


	//----- nvinfo : EIATTR_PARAM_CBANK
	.align		4
        /*0060*/ 	.byte	0x04, 0x0a
        /*0062*/ 	.short	(.L_171 - .L_170)
	.align		4
.L_170:
        /*0064*/ 	.word	index@(.nv.constant0.sigmoidKernel)
        /*0068*/ 	.short	0x0380
        /*006a*/ 	.short	0x0014


	//----- nvinfo : EIATTR_SW_WAR
	.align		4
.L_171:
        /*006c*/ 	.byte	0x04, 0x36
        /*006e*/ 	.short	(.L_173 - .L_172)
.L_172:
        /*0070*/ 	.word	0x00000008
.L_173:


//--------------------- .nv.info.reluGradKernel   --------------------------
	.section	.nv.info.reluGradKernel,"",@"SHT_CUDA_INFO"
	.sectionflags	@""
	.align	4


	//----- nvinfo : EIATTR_CUDA_API_VERSION
	.align		4
        /*0000*/ 	.byte	0x04, 0x37
        /*0002*/ 	.short	(.L_175 - .L_174)
.L_174:
        /*0004*/ 	.word	0x00000082


	//----- nvinfo : EIATTR_KPARAM_INFO
	.align		4
.L_175:
        /*0008*/ 	.byte	0x04, 0x17
        /*000a*/ 	.short	(.L_177 - .L_176)
.L_176:
        /*000c*/ 	.word	0x00000000
        /*0010*/ 	.short	0x0003
        /*0012*/ 	.short	0x0018
        /*0014*/ 	.byte	0x00, 0xf0, 0x11, 0x00


	//----- nvinfo : EIATTR_KPARAM_INFO
	.align		4
.L_177:
        /*0018*/ 	.byte	0x04, 0x17
        /*001a*/ 	.short	(.L_179 - .L_178)
.L_178:
        /*001c*/ 	.word	0x00000000
        /*0020*/ 	.short	0x0002
        /*0022*/ 	.short	0x0010
        /*0024*/ 	.byte	0x00, 0xf5, 0x21, 0x00


	//----- nvinfo : EIATTR_KPARAM_INFO
	.align		4
.L_179:
        /*0028*/ 	.byte	0x04, 0x17
        /*002a*/ 	.short	(.L_181 - .L_180)
.L_180:
        /*002c*/ 	.word	0x00000000
        /*0030*/ 	.short	0x0001
        /*0032*/ 	.short	0x0008
        /*0034*/ 	.byte	0x00, 0xf5, 0x21, 0x00


	//----- nvinfo : EIATTR_KPARAM_INFO
	.align		4
.L_181:
        /*0038*/ 	.byte	0x04, 0x17
        /*003a*/ 	.short	(.L_183 - .L_182)
.L_182:
        /*003c*/ 	.word	0x00000000
        /*0040*/ 	.short	0x0000
        /*0042*/ 	.short	0x0000
        /*0044*/ 	.byte	0x00, 0xf5, 0x21, 0x00


	//----- nvinfo : EIATTR_SPARSE_MMA_MASK
	.align		4
.L_183:
        /*0048*/ 	.byte	0x03, 0x50
        /*004a*/ 	.short	0x0000


	//----- nvinfo : EIATTR_MAXREG_COUNT
	.align		4
        /*004c*/ 	.byte	0x03, 0x1b
        /*004e*/ 	.short	0x00ff


	//----- nvinfo : EIATTR_MERCURY_ISA_VERSION
	.align		4
        /*0050*/ 	.byte	0x03, 0x5f
        /*0052*/ 	.short	0x0101


	//----- nvinfo : EIATTR_VRC_CTA_INIT_COUNT
	.align		4
        /*0054*/ 	.byte	0x02, 0x4a
	.zero		1
	.zero		1


	//----- nvinfo : EIATTR_EXIT_INSTR_OFFSETS
	.align		4
        /*0058*/ 	.byte	0x04, 0x1c
        /*005a*/ 	.short	(.L_185 - .L_184)


	//   ....[0]....
.L_184:
        /*005c*/ 	.word	0x00000070


	//   ....[1]....
        /*0060*/ 	.word	0x00000170


	//----- nvinfo : EIATTR_CRS_STACK_SIZE
	.align		4
.L_185:
        /*0064*/ 	.byte	0x04, 0x1e
        /*0066*/ 	.short	(.L_187 - .L_186)
.L_186:
        /*0068*/ 	.word	0x00000000


	//----- nvinfo : EIATTR_CBANK_PARAM_SIZE
	.align		4
.L_187:
        /*006c*/ 	.byte	0x03, 0x19
        /*006e*/ 	.short	0x001c


	//----- nvinfo : EIATTR_PARAM_CBANK
	.align		4
        /*0070*/ 	.byte	0x04, 0x0a
        /*0072*/ 	.short	(.L_189 - .L_188)
	.align		4
.L_188:
        /*0074*/ 	.word	index@(.nv.constant0.reluGradKernel)
        /*0078*/ 	.short	0x0380
        /*007a*/ 	.short	0x001c


	//----- nvinfo : EIATTR_SW_WAR
	.align		4
.L_189:
        /*007c*/ 	.byte	0x04, 0x36
        /*007e*/ 	.short	(.L_191 - .L_190)
.L_190:
        /*0080*/ 	.word	0x00000008
.L_191:


//--------------------- .nv.info.reluKernel       --------------------------
	.section	.nv.info.reluKernel,"",@"SHT_CUDA_INFO"
	.sectionflags	@""
	.align	4


	//----- nvinfo : EIATTR_CUDA_API_VERSION
	.align		4
        /*0000*/ 	.byte	0x04, 0x37
        /*0002*/ 	.short	(.L_193 - .L_192)
.L_192:
        /*0004*/ 	.word	0x00000082


	//----- nvinfo : EIATTR_KPARAM_INFO
	.align		4
.L_193:
        /*0008*/ 	.byte	0x04, 0x17
        /*000a*/ 	.short	(.L_195 - .L_194)
.L_194:
        /*000c*/ 	.word	0x00000000
        /*0010*/ 	.short	0x0002
        /*0012*/ 	.short	0x0010
        /*0014*/ 	.byte	0x00, 0xf0, 0x11, 0x00


	//----- nvinfo : EIATTR_KPARAM_INFO
	.align		4
.L_195:
        /*0018*/ 	.byte	0x04, 0x17
        /*001a*/ 	.short	(.L_197 - .L_196)
.L_196:
        /*001c*/ 	.word	0x00000000
        /*0020*/ 	.short	0x0001
        /*0022*/ 	.short	0x0008
        /*0024*/ 	.byte	0x00, 0xf5, 0x21, 0x00


	//----- nvinfo : EIATTR_KPARAM_INFO
	.align		4
.L_197:
        /*0028*/ 	.byte	0x04, 0x17
        /*002a*/ 	.short	(.L_199 - .L_198)
.L_198:
        /*002c*/ 	.word	0x00000000
        /*0030*/ 	.short	0x0000
        /*0032*/ 	.short	0x0000
        /*0034*/ 	.byte	0x00, 0xf5, 0x21, 0x00


	//----- nvinfo : EIATTR_SPARSE_MMA_MASK
	.align		4
.L_199:
        /*0038*/ 	.byte	0x03, 0x50
        /*003a*/ 	.short	0x0000


	//----- nvinfo : EIATTR_MAXREG_COUNT
	.align		4
        /*003c*/ 	.byte	0x03, 0x1b
        /*003e*/ 	.short	0x00ff


	//----- nvinfo : EIATTR_MERCURY_ISA_VERSION
	.align		4
        /*0040*/ 	.byte	0x03, 0x5f
        /*0042*/ 	.short	0x0101


	//----- nvinfo : EIATTR_VRC_CTA_INIT_COUNT
	.align		4
        /*0044*/ 	.byte	0x02, 0x4a
	.zero		1
	.zero		1


	//----- nvinfo : EIATTR_EXIT_INSTR_OFFSETS
	.align		4
        /*0048*/ 	.byte	0x04, 0x1c
        /*004a*/ 	.short	(.L_201 - .L_200)


	//   ....[0]....
.L_200:
        /*004c*/ 	.word	0x00000070


	//   ....[1]....
        /*0050*/ 	.word	0x00000100


	//----- nvinfo : EIATTR_CBANK_PARAM_SIZE
	.align		4
.L_201:
        /*0054*/ 	.byte	0x03, 0x19
        /*0056*/ 	.short	0x0014


	//----- nvinfo : EIATTR_PARAM_CBANK
	.align		4
        /*0058*/ 	.byte	0x04, 0x0a
        /*005a*/ 	.short	(.L_203 - .L_202)
	.align		4
.L_202:
        /*005c*/ 	.word	index@(.nv.constant0.reluKernel)
        /*0060*/ 	.short	0x0380
        /*0062*/ 	.short	0x0014


	//----- nvinfo : EIATTR_SW_WAR
	.align		4
.L_203:
        /*0064*/ 	.byte	0x04, 0x36
        /*0066*/ 	.short	(.L_205 - .L_204)
.L_204:
        /*0068*/ 	.word	0x00000008
.L_205:


//--------------------- .nv.info.dotProductKernel --------------------------
	.section	.nv.info.dotProductKernel,"",@"SHT_CUDA_INFO"
	.sectionflags	@""
	.align	4


	//----- nvinfo : EIATTR_CUDA_API_VERSION
	.align		4
        /*0000*/ 	.byte	0x04, 0x37
        /*0002*/ 	.short	(.L_207 - .L_206)
.L_206:
        /*0004*/ 	.word	0x00000082


	//----- nvinfo : EIATTR_KPARAM_INFO
	.align		4
.L_207:
        /*0008*/ 	.byte	0x04, 0x17
        /*000a*/ 	.short	(.L_209 - .L_208)
.L_208:
        /*000c*/ 	.word	0x00000000
        /*0010*/ 	.short	0x0003
        /*0012*/ 	.short	0x0018
        /*0014*/ 	.byte	0x00, 0xf0, 0x11, 0x00


	//----- nvinfo : EIATTR_KPARAM_INFO
	.align		4
.L_209:
        /*0018*/ 	.byte	0x04, 0x17
        /*001a*/ 	.short	(.L_211 - .L_210)
.L_210:
        /*001c*/ 	.word	0x00000000
        /*0020*/ 	.short	0x0002
        /*0022*/ 	.short	0x0010
        /*0024*/ 	.byte	0x00, 0xf5, 0x21, 0x00


	//----- nvinfo : EIATTR_KPARAM_INFO
	.align		4
.L_211:
        /*0028*/ 	.byte	0x04, 0x17
        /*002a*/ 	.short	(.L_213 - .L_212)
.L_212:
        /*002c*/ 	.word	0x00000000
        /*0030*/ 	.short	0x0001
        /*0032*/ 	.short	0x0008
        /*0034*/ 	.byte	0x00, 0xf5, 0x21, 0x00


	//----- nvinfo : EIATTR_KPARAM_INFO
	.align		4
.L_213:
        /*0038*/ 	.byte	0x04, 0x17
        /*003a*/ 	.short	(.L_215 - .L_214)
.L_214:
        /*003c*/ 	.word	0x00000000
        /*0040*/ 	.short	0x0000
        /*0042*/ 	.short	0x0000
        /*0044*/ 	.byte	0x00, 0xf5, 0x21, 0x00


	//----- nvinfo : EIATTR_SPARSE_MMA_MASK
	.align		4
.L_215:
        /*0048*/ 	.byte	0x03, 0x50
        /*004a*/ 	.short	0x0000


	//----- nvinfo : EIATTR_MAXREG_COUNT
	.align		4
        /*004c*/ 	.byte	0x03, 0x1b
        /*004e*/ 	.short	0x00ff


	//----- nvinfo : EIATTR_MERCURY_ISA_VERSION
	.align		4
        /*0050*/ 	.byte	0x03, 0x5f
        /*0052*/ 	.short	0x0101


	//----- nvinfo : EIATTR_VRC_CTA_INIT_COUNT
	.align		4
        /*0054*/ 	.byte	0x02, 0x4a
	.zero		1
	.zero		1


	//----- nvinfo : EIATTR_EXIT_INSTR_OFFSETS
	.align		4
        /*0058*/ 	.byte	0x04, 0x1c
        /*005a*/ 	.short	(.L_217 - .L_216)


	//   ....[0]....
.L_216:
        /*005c*/ 	.word	0x00000070


	//   ....[1]....
        /*0060*/ 	.word	0x00000130


	//----- nvinfo : EIATTR_CBANK_PARAM_SIZE
	.align		4
.L_217:
        /*0064*/ 	.byte	0x03, 0x19
        /*0066*/ 	.short	0x001c


	//----- nvinfo : EIATTR_PARAM_CBANK
	.align		4
        /*0068*/ 	.byte	0x04, 0x0a
        /*006a*/ 	.short	(.L_219 - .L_218)
	.align		4
.L_218:
        /*006c*/ 	.word	index@(.nv.constant0.dotProductKernel)
        /*0070*/ 	.short	0x0380
        /*0072*/ 	.short	0x001c


	//----- nvinfo : EIATTR_SW_WAR
	.align		4
.L_219:
        /*0074*/ 	.byte	0x04, 0x36
        /*0076*/ 	.short	(.L_221 - .L_220)
.L_220:
        /*0078*/ 	.word	0x00000008
.L_221:


//--------------------- .nv.info.matrixVectorMulKernel --------------------------
	.section	.nv.info.matrixVectorMulKernel,"",@"SHT_CUDA_INFO"
	.sectionflags	@""
	.align	4


	//----- nvinfo : EIATTR_CUDA_API_VERSION
	.align		4
        /*0000*/ 	.byte	0x04, 0x37
        /*0002*/ 	.short	(.L_223 - .L_222)
.L_222:
        /*0004*/ 	.word	0x00000082


	//----- nvinfo : EIATTR_KPARAM_INFO
	.align		4
.L_223:
        /*0008*/ 	.byte	0x04, 0x17
        /*000a*/ 	.short	(.L_225 - .L_224)
.L_224:
        /*000c*/ 	.word	0x00000000
        /*0010*/ 	.short	0x0004
        /*0012*/ 	.short	0x001c
        /*0014*/ 	.byte	0x00, 0xf0, 0x11, 0x00


	//----- nvinfo : EIATTR_KPARAM_INFO
	.align		4
.L_225:
        /*0018*/ 	.byte	0x04, 0x17
        /*001a*/ 	.short	(.L_227 - .L_226)
.L_226:
        /*001c*/ 	.word	0x00000000
        /*0020*/ 	.short	0x0003
        /*0022*/ 	.short	0x0018
        /*0024*/ 	.byte	0x00, 0xf0, 0x11, 0x00


	//----- nvinfo : EIATTR_KPARAM_INFO
	.align		4
.L_227:
        /*0028*/ 	.byte	0x04, 0x17
        /*002a*/ 	.short	(.L_229 - .L_228)
.L_228:
        /*002c*/ 	.word	0x00000000
        /*0030*/ 	.short	0x0002
        /*0032*/ 	.short	0x0010
        /*0034*/ 	.byte	0x00, 0xf5, 0x21, 0x00


	//----- nvinfo : EIATTR_KPARAM_INFO
	.align		4
.L_229:
        /*0038*/ 	.byte	0x04, 0x17
        /*003a*/ 	.short	(.L_231 - .L_230)
.L_230:
        /*003c*/ 	.word	0x00000000
        /*0040*/ 	.short	0x0001
        /*0042*/ 	.short	0x0008
        /*0044*/ 	.byte	0x00, 0xf5, 0x21, 0x00


	//----- nvinfo : EIATTR_KPARAM_INFO
	.align		4
.L_231:
        /*0048*/ 	.byte	0x04, 0x17
        /*004a*/ 	.short	(.L_233 - .L_232)
.L_232:
        /*004c*/ 	.word	0x00000000
        /*0050*/ 	.short	0x0000
        /*0052*/ 	.short	0x0000
        /*0054*/ 	.byte	0x00, 0xf5, 0x21, 0x00


	//----- nvinfo : EIATTR_SPARSE_MMA_MASK
	.align		4
.L_233:
        /*0058*/ 	.byte	0x03, 0x50
        /*005a*/ 	.short	0x0000


	//----- nvinfo : EIATTR_MAXREG_COUNT
	.align		4
        /*005c*/ 	.byte	0x03, 0x1b
        /*005e*/ 	.short	0x00ff


	//----- nvinfo : EIATTR_MERCURY_ISA_VERSION
	.align		4
        /*0060*/ 	.byte	0x03, 0x5f
        /*0062*/ 	.short	0x0101


	//----- nvinfo : EIATTR_VRC_CTA_INIT_COUNT
	.align		4
        /*0064*/ 	.byte	0x02, 0x4a
	.zero		1
	.zero		1


	//----- nvinfo : EIATTR_EXIT_INSTR_OFFSETS
	.align		4
        /*0068*/ 	.byte	0x04, 0x1c
        /*006a*/ 	.short	(.L_235 - .L_234)


	//   ....[0]....
.L_234:
        /*006c*/ 	.word	0x00000070


	//   ....[1]....
        /*0070*/ 	.word	0x00000a90


	//----- nvinfo : EIATTR_CBANK_PARAM_SIZE
	.align		4
.L_235:
        /*0074*/ 	.byte	0x03, 0x19
        /*0076*/ 	.short	0x0020


	//----- nvinfo : EIATTR_PARAM_CBANK
	.align		4
        /*0078*/ 	.byte	0x04, 0x0a
        /*007a*/ 	.short	(.L_237 - .L_236)
	.align		4
.L_236:
        /*007c*/ 	.word	index@(.nv.constant0.matrixVectorMulKernel)
        /*0080*/ 	.short	0x0380
        /*0082*/ 	.short	0x0020


	//----- nvinfo : EIATTR_SW_WAR
	.align		4
.L_237:
        /*0084*/ 	.byte	0x04, 0x36
        /*0086*/ 	.short	(.L_239 - .L_238)
.L_238:
        /*0088*/ 	.word	0x00000008
.L_239:


//--------------------- .nv.info.matrixMulKernel  --------------------------
	.section	.nv.info.matrixMulKernel,"",@"SHT_CUDA_INFO"
	.sectionflags	@""
	.align	4


	//----- nvinfo : EIATTR_CUDA_API_VERSION
	.align		4
        /*0000*/ 	.byte	0x04, 0x37
        /*0002*/ 	.short	(.L_241 - .L_240)
.L_240:
        /*0004*/ 	.word	0x00000082


	//----- nvinfo : EIATTR_KPARAM_INFO
	.align		4
.L_241:
        /*0008*/ 	.byte	0x04, 0x17
        /*000a*/ 	.short	(.L_243 - .L_242)
.L_242:
        /*000c*/ 	.word	0x00000000
        /*0010*/ 	.short	0x0003
        /*0012*/ 	.short	0x0018
        /*0014*/ 	.byte	0x00, 0xf0, 0x11, 0x00


	//----- nvinfo : EIATTR_KPARAM_INFO
	.align		4
.L_243:
        /*0018*/ 	.byte	0x04, 0x17
        /*001a*/ 	.short	(.L_245 - .L_244)
.L_244:
        /*001c*/ 	.word	0x00000000
        /*0020*/ 	.short	0x0002
        /*0022*/ 	.short	0x0010
        /*0024*/ 	.byte	0x00, 0xf5, 0x21, 0x00


	//----- nvinfo : EIATTR_KPARAM_INFO
	.align		4
.L_245:
        /*0028*/ 	.byte	0x04, 0x17
        /*002a*/ 	.short	(.L_247 - .L_246)
.L_246:
        /*002c*/ 	.word	0x00000000
        /*0030*/ 	.short	0x0001
        /*0032*/ 	.short	0x0008
        /*0034*/ 	.byte	0x00, 0xf5, 0x21, 0x00


	//----- nvinfo : EIATTR_KPARAM_INFO
	.align		4
.L_247:
        /*0038*/ 	.byte	0x04, 0x17
        /*003a*/ 	.short	(.L_249 - .L_248)
.L_248:
        /*003c*/ 	.word	0x00000000
        /*0040*/ 	.short	0x0000
        /*0042*/ 	.short	0x0000
        /*0044*/ 	.byte	0x00, 0xf5, 0x21, 0x00


	//----- nvinfo : EIATTR_SPARSE_MMA_MASK
	.align		4
.L_249:
        /*0048*/ 	.byte	0x03, 0x50
        /*004a*/ 	.short	0x0000


	//----- nvinfo : EIATTR_MAXREG_COUNT
	.align		4
        /*004c*/ 	.byte	0x03, 0x1b
        /*004e*/ 	.short	0x00ff


	//----- nvinfo : EIATTR_MERCURY_ISA_VERSION
	.align		4
        /*0050*/ 	.byte	0x03, 0x5f
        /*0052*/ 	.short	0x0101


	//----- nvinfo : EIATTR_VRC_CTA_INIT_COUNT
	.align		4
        /*0054*/ 	.byte	0x02, 0x4a
	.zero		1
	.zero		1


	//----- nvinfo : EIATTR_EXIT_INSTR_OFFSETS
	.align		4
        /*0058*/ 	.byte	0x04, 0x1c
        /*005a*/ 	.short	(.L_251 - .L_250)


	//   ....[0]....
.L_250:
        /*005c*/ 	.word	0x000000c0


	//   ....[1]....
        /*0060*/ 	.word	0x00000a90


	//----- nvinfo : EIATTR_CBANK_PARAM_SIZE
	.align		4
.L_251:
        /*0064*/ 	.byte	0x03, 0x19
        /*0066*/ 	.short	0x001c


	//----- nvinfo : EIATTR_PARAM_CBANK
	.align		4
        /*0068*/ 	.byte	0x04, 0x0a
        /*006a*/ 	.short	(.L_253 - .L_252)
	.align		4
.L_252:
        /*006c*/ 	.word	index@(.nv.constant0.matrixMulKernel)
        /*0070*/ 	.short	0x0380
        /*0072*/ 	.short	0x001c


	//----- nvinfo : EIATTR_SW_WAR
	.align		4
.L_253:
        /*0074*/ 	.byte	0x04, 0x36
        /*0076*/ 	.short	(.L_255 - .L_254)
.L_254:
        /*0078*/ 	.word	0x00000008
.L_255:


//--------------------- .nv.callgraph             --------------------------
	.section	.nv.callgraph,"",@"SHT_CUDA_CALLGRAPH"
	.align	4
	.sectionentsize	8
	.align		4
        /*0000*/ 	.word	0x00000000
	.align		4
        /*0004*/ 	.word	0xffffffff
	.align		4
        /*0008*/ 	.word	0x00000000
	.align		4
        /*000c*/ 	.word	0xfffffffe
	.align		4
        /*0010*/ 	.word	0x00000000
	.align		4
        /*0014*/ 	.word	0xfffffffd
	.align		4
        /*0018*/ 	.word	0x00000000
	.align		4
        /*001c*/ 	.word	0xfffffffc


//--------------------- .text.mseGradKernel       --------------------------
	.section	.text.mseGradKernel,"ax",@progbits
	.align	128
        .global         mseGradKernel
        .type           mseGradKernel,@function
        .size           mseGradKernel,(.L_x_63 - mseGradKernel)
        .other          mseGradKernel,@"STO_CUDA_ENTRY STV_DEFAULT"
mseGradKernel:
.text.mseGradKernel:
[----:B------:R-:W-:Y:S01]  /*0000*/  LDC R1, c[0x0][0x37c] ;  /* 0x0000df00ff017b82 */ /* 0x000fe20000000800 */
[----:B------:R-:W0:Y:S07]  /*0010*/  S2R R3, SR_TID.X ;  /* 0x0000000000037919 */ /* 0x000e2e0000002100 */
[----:B------:R-:W0:Y:S01]  /*0020*/  S2UR UR4, SR_CTAID.X ;  /* 0x00000000000479c3 */ /* 0x000e220000002500 */
[----:B------:R-:W1:Y:S07]  /*0030*/  LDCU UR6, c[0x0][0x398] ;  /* 0x00007300ff0677ac */ /* 0x000e6e0008000800 */
[----:B------:R-:W0:Y:S02]  /*0040*/  LDC R2, c[0x0][0x360] ;  /* 0x0000d800ff027b82 */ /* 0x000e240000000800 */
[----:B0-----:R-:W-:-:S05]  /*0050*/  IMAD R2, R2, UR4, R3 ;  /* 0x0000000402027c24 */ /* 0x001fca000f8e0203 */
[----:B-1----:R-:W-:-:S13]  /*0060*/  ISETP.GE.AND P0, PT, R2, UR6, PT ;  /* 0x0000000602007c0c */ /* 0x002fda000bf06270 */
[----:B------:R-:W-:Y:S05]  /*0070*/  @P0 EXIT ;  /* 0x000000000000094d */ /* 0x000fea0003800000 */
[----:B------:R-:W0:Y:S01]  /*0080*/  LDC.64 R4, c[0x0][0x380] ;  /* 0x0000e000ff047b82 */ /* 0x000e220000000a00 */
[----:B------:R-:W1:Y:S07]  /*0090*/  LDCU.64 UR4, c[0x0][0x358] ;  /* 0x00006b00ff0477ac */ /* 0x000e6e0008000a00 */
[----:B------:R-:W2:Y:S01]  /*00a0*/  LDC.64 R6, c[0x0][0x388] ;  /* 0x0000e200ff067b82 */ /* 0x000ea20000000a00 */
[----:B0-----:R-:W-:-:S06]  /*00b0*/  IMAD.WIDE R4, R2, 0x4, R4 ;  /* 0x0000000402047825 */ /* 0x001fcc00078e0204 */
[----:B-1----:R-:W3:Y:S01]  /*00c0*/  LDG.E R4, desc[UR4][R4.64] ;  /* 0x0000000404047981 */ /* 0x002ee2000c1e1900 */
[----:B--2---:R-:W-:-:S06]  /*00d0*/  IMAD.WIDE R6, R2, 0x4, R6 ;  /* 0x0000000402067825 */ /* 0x004fcc00078e0206 */
[----:B------:R-:W3:Y:S01]  /*00e0*/  LDG.E R7, desc[UR4][R6.64] ;  /* 0x0000000406077981 */ /* 0x000ee2000c1e1900 */
[----:B------:R-:W-:-:S04]  /*00f0*/  I2FP.F32.S32 R3, UR6 ;  /* 0x0000000600037c45 */ /* 0x000fc80008201400 */
[----:B------:R-:W0:Y:S01]  /*0100*/  MUFU.RCP R8, R3 ;  /* 0x0000000300087308 */ /* 0x000e220000001000 */
[----:B------:R-:W-:Y:S01]  /*0110*/  BSSY.RECONVERGENT B0, `(.L_x_0) ;  /* 0x000000d000007945 */ /* 0x000fe20003800200 */
[----:B0-----:R-:W-:-:S04]  /*0120*/  FFMA R9, -R3, R8, 1 ;  /* 0x3f80000003097423 */ /* 0x001fc80000000108 */
[----:B------:R-:W-:Y:S01]  /*0130*/  FFMA R9, R8, R9, R8 ;  /* 0x0000000908097223 */ /* 0x000fe20000000008 */
[----:B---3--:R-:W-:-:S04]  /*0140*/  FADD R0, R4, -R7 ;  /* 0x8000000704007221 */ /* 0x008fc80000000000 */
[----:B------:R-:W-:-:S04]  /*0150*/  FADD R0, R0, R0 ;  /* 0x0000000000007221 */ /* 0x000fc80000000000 */
[----:B------:R-:W0:Y:S01]  /*0160*/  FCHK P0, R0, R3 ;  /* 0x0000000300007302 */ /* 0x000e220000000000 */
[----:B------:R-:W-:-:S04]  /*0170*/  FFMA R8, R0, R9, RZ ;  /* 0x0000000900087223 */ /* 0x000fc800000000ff */
[----:B------:R-:W-:-:S04]  /*0180*/  FFMA R10, -R3, R8, R0 ;  /* 0x00000008030a7223 */ /* 0x000fc80000000100 */
[----:B------:R-:W-:Y:S01]  /*0190*/  FFMA R9, R9, R10, R8 ;  /* 0x0000000a09097223 */ /* 0x000fe20000000008 */
[----:B0-----:R-:W-:Y:S06]  /*01a0*/  @!P0 BRA `(.L_x_1) ;  /* 0x00000000000c8947 */ /* 0x001fec0003800000 */
[----:B------:R-:W-:-:S07]  /*01b0*/  MOV R4, 0x1d0 ;  /* 0x000001d000047802 */ /* 0x000fce0000000f00 */
[----:B------:R-:W-:Y:S05]  /*01c0*/  CALL.REL.NOINC `($__internal_0_$__cuda_sm3x_div_rn_noftz_f32_slowpath) ;  /* 0x0000000000187944 */ /* 0x000fea0003c00000 */
[----:B------:R-:W-:-:S07]  /*01d0*/  IMAD.MOV.U32 R9, RZ, RZ, R0 ;  /* 0x000000ffff097224 */ /* 0x000fce00078e0000 */
.L_x_1:
[----:B------:R-:W-:Y:S05]  /*01e0*/  BSYNC.RECONVERGENT B0 ;  /* 0x0000000000007941 */ /* 0x000fea0003800200 */
.L_x_0:
[----:B------:R-:W0:Y:S02]  /*01f0*/  LDC.64 R4, c[0x0][0x390] ;  /* 0x0000e400ff047b82 */ /* 0x000e240000000a00 */
[----:B0-----:R-:W-:-:S05]  /*0200*/  IMAD.WIDE R2, R2, 0x4, R4 ;  /* 0x0000000402027825 */ /* 0x001fca00078e0204 */
[----:B------:R-:W-:Y:S01]  /*0210*/  STG.E desc[UR4][R2.64], R9 ;  /* 0x0000000902007986 */ /* 0x000fe2000c101904 */
[----:B------:R-:W-:Y:S05]  /*0220*/  EXIT ;  /* 0x000000000000794d */ /* 0x000fea0003800000 */
        .weak           $__internal_0_$__cuda_sm3x_div_rn_noftz_f32_slowpath
        .type           $__internal_0_$__cuda_sm3x_div_rn_noftz_f32_slowpath,@function
        .size           $__internal_0_$__cuda_sm3x_div_rn_noftz_f32_slowpath,(.L_x_63 - $__internal_0_$__cuda_sm3x_div_rn_noftz_f32_slowpath)
$__internal_0_$__cuda_sm3x_div_rn_noftz_f32_slowpath:
[--C-:B------:R-:W-:Y:S01]  /*0230*/  SHF.R.U32.HI R6, RZ, 0x17, R3.reuse ;  /* 0x00000017ff067819 */ /* 0x100fe20000011603 */
[----:B------:R-:W-:Y:S01]  /*0240*/  BSSY.RECONVERGENT B1, `(.L_x_2) ;  /* 0x0000064000017945 */ /* 0x000fe20003800200 */
[--C-:B------:R-:W-:Y:S01]  /*0250*/  SHF.R.U32.HI R5, RZ, 0x17, R0.reuse ;  /* 0x00000017ff057819 */ /* 0x100fe20000011600 */
[----:B------:R-:W-:Y:S01]  /*0260*/  IMAD.MOV.U32 R7, RZ, RZ, R0 ;  /* 0x000000ffff077224 */ /* 0x000fe200078e0000 */
[----:B------:R-:W-:Y:S01]  /*0270*/  LOP3.LUT R6, R6, 0xff, RZ, 0xc0, !PT ;  /* 0x000000ff06067812 */ /* 0x000fe200078ec0ff */
[----:B------:R-:W-:Y:S01]  /*0280*/  IMAD.MOV.U32 R8, RZ, RZ, R3 ;  /* 0x000000ffff087224 */ /* 0x000fe200078e0003 */
[----:B------:R-:W-:-:S03]  /*0290*/  LOP3.LUT R5, R5, 0xff, RZ, 0xc0, !PT ;  /* 0x000000ff05057812 */ /* 0x000fc600078ec0ff */
[----:B------:R-:W-:Y:S02]  /*02a0*/  VIADD R11, R6, 0xffffffff ;  /* 0xffffffff060b7836 */ /* 0x000fe40000000000 */
[----:B------:R-:W-:-:S03]  /*02b0*/  VIADD R10, R5, 0xffffffff ;  /* 0xffffffff050a7836 */ /* 0x000fc60000000000 */
[----:B------:R-:W-:-:S04]  /*02c0*/  ISETP.GT.U32.AND P0, PT, R11, 0xfd, PT ;  /* 0x000000fd0b00780c */ /* 0x000fc80003f04070 */
[----:B------:R-:W-:-:S13]  /*02d0*/  ISETP.GT.U32.OR P0, PT, R10, 0xfd, P0 ;  /* 0x000000fd0a00780c */ /* 0x000fda0000704470 */
[----:B------:R-:W-:Y:S01]  /*02e0*/  @!P0 IMAD.MOV.U32 R9, RZ, RZ, RZ ;  /* 0x000000ffff098224 */ /* 0x000fe200078e00ff */
[----:B------:R-:W-:Y:S06]  /*02f0*/  @!P0 BRA `(.L_x_3) ;  /* 0x00000000005c8947 */ /* 0x000fec0003800000 */
[----:B------:R-:W-:Y:S02]  /*0300*/  FSETP.GTU.FTZ.AND P0, PT, |R0|, +INF , PT ;  /* 0x7f8000000000780b */ /* 0x000fe40003f1c200 */
[----:B------:R-:W-:-:S04]  /*0310*/  FSETP.GTU.FTZ.AND P1, PT, |R3|, +INF , PT ;  /* 0x7f8000000300780b */ /* 0x000fc80003f3c200 */
[----:B------:R-:W-:-:S13]  /*0320*/  PLOP3.LUT P0, PT, P0, P1, PT, 0xf8, 0x8f ;  /* 0x00000000008f781c */ /* 0x000fda0000703f70 */
[----:B------:R-:W-:Y:S05]  /*0330*/  @P0 BRA `(.L_x_4) ;  /* 0x00000004004c0947 */ /* 0x000fea0003800000 */
[----:B------:R-:W-:-:S13]  /*0340*/  LOP3.LUT P0, RZ, R8, 0x7fffffff, R7, 0xc8, !PT ;  /* 0x7fffffff08ff7812 */ /* 0x000fda000780c807 */
[----:B------:R-:W-:Y:S05]  /*0350*/  @!P0 BRA `(.L_x_5) ;  /* 0x00000004003c8947 */ /* 0x000fea0003800000 */
[C---:B------:R-:W-:Y:S02]  /*0360*/  FSETP.NEU.FTZ.AND P2, PT, |R0|.reuse, +INF , PT ;  /* 0x7f8000000000780b */ /* 0x040fe40003f5d200 */
[----:B------:R-:W-:Y:S02]  /*0370*/  FSETP.NEU.FTZ.AND P1, PT, |R3|, +INF , PT ;  /* 0x7f8000000300780b */ /* 0x000fe40003f3d200 */
[----:B------:R-:W-:-:S11]  /*0380*/  FSETP.NEU.FTZ.AND P0, PT, |R0|, +INF , PT ;  /* 0x7f8000000000780b */ /* 0x000fd60003f1d200 */
[----:B------:R-:W-:Y:S05]  /*0390*/  @!P1 BRA !P2, `(.L_x_5) ;  /* 0x00000004002c9947 */ /* 0x000fea0005000000 */
[----:B------:R-:W-:-:S04]  /*03a0*/  LOP3.LUT P2, RZ, R7, 0x7fffffff, RZ, 0xc0, !PT ;  /* 0x7fffffff07ff7812 */ /* 0x000fc8000784c0ff */
[----:B------:R-:W-:-:S13]  /*03b0*/  PLOP3.LUT P1, PT, P1, P2, PT, 0x2f, 0xf2 ;  /* 0x0000000000f2781c */ /* 0x000fda0000f24577 */
[----:B------:R-:W-:Y:S05]  /*03c0*/  @P1 BRA `(.L_x_6) ;  /* 0x0000000400181947 */ /* 0x000fea0003800000 */
[----:B------:R-:W-:-:S04]  /*03d0*/  LOP3.LUT P1, RZ, R8, 0x7fffffff, RZ, 0xc0, !PT ;  /* 0x7fffffff08ff7812 */ /* 0x000fc8000782c0ff */
[----:B------:R-:W-:-:S13]  /*03e0*/  PLOP3.LUT P0, PT, P0, P1, PT, 0x2f, 0xf2 ;  /* 0x0000000000f2781c */ /* 0x000fda0000702577 */
[----:B------:R-:W-:Y:S05]  /*03f0*/  @P0 BRA `(.L_x_7) ;  /* 0x0000000400000947 */ /* 0x000fea0003800000 */
[----:B------:R-:W-:Y:S02]  /*0400*/  ISETP.GE.AND P0, PT, R10, RZ, PT ;  /* 0x000000ff0a00720c */ /* 0x000fe40003f06270 */
[----:B------:R-:W-:-:S11]  /*0410*/  ISETP.GE.AND P1, PT, R11, RZ, PT ;  /* 0x000000ff0b00720c */ /* 0x000fd60003f26270 */
[----:B------:R-:W-:Y:S02]  /*0420*/  @P0 IMAD.MOV.U32 R9, RZ, RZ, RZ ;  /* 0x000000ffff090224 */ /* 0x000fe400078e00ff */
[----:B------:R-:W-:Y:S01]  /*0430*/  @!P0 FFMA R7, R0, 1.84467440737095516160e+19, RZ ;  /* 0x5f80000000078823 */ /* 0x000fe200000000ff */
[----:B------:R-:W-:Y:S02]  /*0440*/  @!P0 IMAD.MOV.U32 R9, RZ, RZ, -0x40 ;  /* 0xffffffc0ff098424 */ /* 0x000fe400078e00ff */
[----:B------:R-:W-:Y:S02]  /*0450*/  @!P1 FFMA R8, R3, 1.84467440737095516160e+19, RZ ;  /* 0x5f80000003089823 */ /* 0x000fe400000000ff */
[----:B------:R-:W-:-:S07]  /*0460*/  @!P1 VIADD R9, R9, 0x40 ;  /* 0x0000004009099836 */ /* 0x000fce0000000000 */
.L_x_3:
[----:B------:R-:W-:Y:S01]  /*0470*/  LEA R3, R6, 0xc0800000, 0x17 ;  /* 0xc080000006037811 */ /* 0x000fe200078eb8ff */
[----:B------:R-:W-:Y:S01]  /*0480*/  VIADD R5, R5, 0xffffff81 ;  /* 0xffffff8105057836 */ /* 0x000fe20000000000 */
[----:B------:R-:W-:Y:S03]  /*0490*/  BSSY.RECONVERGENT B2, `(.L_x_8) ;  /* 0x0000035000027945 */ /* 0x000fe60003800200 */
[----:B------:R-:W-:Y:S01]  /*04a0*/  IMAD.IADD R3, R8, 0x1, -R3 ;  /* 0x0000000108037824 */ /* 0x000fe200078e0a03 */
[C---:B------:R-:W-:Y:S01]  /*04b0*/  IADD3 R6, PT, PT, R5.reuse, 0x7f, -R6 ;  /* 0x0000007f05067810 */ /* 0x040fe20007ffe806 */
[----:B------:R-:W-:Y:S02]  /*04c0*/  IMAD R0, R5, -0x800000, R7 ;  /* 0xff80000005007824 */ /* 0x000fe400078e0207 */
[----:B------:R-:W0:Y:S01]  /*04d0*/  MUFU.RCP R8, R3 ;  /* 0x0000000300087308 */ /* 0x000e220000001000 */
[----:B------:R-:W-:Y:S01]  /*04e0*/  FADD.FTZ R11, -R3, -RZ ;  /* 0x800000ff030b7221 */ /* 0x000fe20000010100 */
[----:B------:R-:W-:-:S03]  /*04f0*/  IMAD.IADD R6, R6, 0x1, R9 ;  /* 0x0000000106067824 */ /* 0x000fc600078e0209 */
[----:B0-----:R-:W-:-:S04]  /*0500*/  FFMA R13, R8, R11, 1 ;  /* 0x3f800000080d7423 */ /* 0x001fc8000000000b */
[----:B------:R-:W-:-:S04]  /*0510*/  FFMA R10, R8, R13, R8 ;  /* 0x0000000d080a7223 */ /* 0x000fc80000000008 */
[----:B------:R-:W-:-:S04]  /*0520*/  FFMA R7, R0, R10, RZ ;  /* 0x0000000a00077223 */ /* 0x000fc800000000ff */
[----:B------:R-:W-:-:S04]  /*0530*/  FFMA R8, R11, R7, R0 ;  /* 0x000000070b087223 */ /* 0x000fc80000000000 */
[----:B------:R-:W-:-:S04]  /*0540*/  FFMA R7, R10, R8, R7 ;  /* 0x000000080a077223 */ /* 0x000fc80000000007 */
[----:B------:R-:W-:-:S04]  /*0550*/  FFMA R8, R11, R7, R0 ;  /* 0x000000070b087223 */ /* 0x000fc80000000000 */
[----:B------:R-:W-:-:S05]  /*0560*/  FFMA R0, R10, R8, R7 ;  /* 0x000000080a007223 */ /* 0x000fca0000000007 */
[----:B------:R-:W-:-:S04]  /*0570*/  SHF.R.U32.HI R3, RZ, 0x17, R0 ;  /* 0x00000017ff037819 */ /* 0x000fc80000011600 */
[----:B------:R-:W-:-:S05]  /*0580*/  LOP3.LUT R3, R3, 0xff, RZ, 0xc0, !PT ;  /* 0x000000ff03037812 */ /* 0x000fca00078ec0ff */
[----:B------:R-:W-:-:S04]  /*0590*/  IMAD.IADD R9, R3, 0x1, R6 ;  /* 0x0000000103097824 */ /* 0x000fc800078e0206 */
[----:B------:R-:W-:-:S05]  /*05a0*/  VIADD R3, R9, 0xffffffff ;  /* 0xffffffff09037836 */ /* 0x000fca0000000000 */
[----:B------:R-:W-:-:S13]  /*05b0*/  ISETP.GE.U32.AND P0, PT, R3, 0xfe, PT ;  /* 0x000000fe0300780c */ /* 0x000fda0003f06070 */
[----:B------:R-:W-:Y:S05]  /*05c0*/  @!P0 BRA `(.L_x_9) ;  /* 0x0000000000808947 */ /* 0x000fea0003800000 */
[----:B------:R-:W-:-:S13]  /*05d0*/  ISETP.GT.AND P0, PT, R9, 0xfe, PT ;  /* 0x000000fe0900780c */ /* 0x000fda0003f04270 */
[----:B------:R-:W-:Y:S05]  /*05e0*/  @P0 BRA `(.L_x_10) ;  /* 0x00000000006c0947 */ /* 0x000fea0003800000 */
[----:B------:R-:W-:-:S13]  /*05f0*/  ISETP.GE.AND P0, PT, R9, 0x1, PT ;  /* 0x000000010900780c */ /* 0x000fda0003f06270 */
[----:B------:R-:W-:Y:S05]  /*0600*/  @P0 BRA `(.L_x_11) ;  /* 0x0000000000740947 */ /* 0x000fea0003800000 */
[----:B------:R-:W-:Y:S02]  /*0610*/  ISETP.GE.AND P0, PT, R9, -0x18, PT ;  /* 0xffffffe80900780c */ /* 0x000fe40003f06270 */
[----:B------:R-:W-:-:S11]  /*0620*/  LOP3.LUT R0, R0, 0x80000000, RZ, 0xc0, !PT ;  /* 0x8000000000007812 */ /* 0x000fd600078ec0ff */
[----:B------:R-:W-:Y:S05]  /*0630*/  @!P0 BRA `(.L_x_11) ;  /* 0x0000000000688947 */ /* 0x000fea0003800000 */
[CCC-:B------:R-:W-:Y:S01]  /*0640*/  FFMA.RZ R3, R10.reuse, R8.reuse, R7.reuse ;  /* 0x000000080a037223 */ /* 0x1c0fe2000000c007 */
[CCC-:B------:R-:W-:Y:S01]  /*0650*/  FFMA.RM R6, R10.reuse, R8.reuse, R7.reuse ;  /* 0x000000080a067223 */ /* 0x1c0fe20000004007 */
[C---:B------:R-:W-:Y:S02]  /*0660*/  ISETP.NE.AND P2, PT, R9.reuse, RZ, PT ;  /* 0x000000ff0900720c */ /* 0x040fe40003f45270 */
[----:B------:R-:W-:Y:S02]  /*0670*/  ISETP.NE.AND P1, PT, R9, RZ, PT ;  /* 0x000000ff0900720c */ /* 0x000fe40003f25270 */
[----:B------:R-:W-:Y:S01]  /*0680*/  LOP3.LUT R5, R3, 0x7fffff, RZ, 0xc0, !PT ;  /* 0x007fffff03057812 */ /* 0x000fe200078ec0ff */
[----:B------:R-:W-:Y:S01]  /*0690*/  FFMA.RP R3, R10, R8, R7 ;  /* 0x000000080a037223 */ /* 0x000fe20000008007 */
[----:B------:R-:W-:Y:S02]  /*06a0*/  VIADD R8, R9, 0x20 ;  /* 0x0000002009087836 */ /* 0x000fe40000000000 */
[----:B------:R-:W-:Y:S01]  /*06b0*/  LOP3.LUT R5, R5, 0x800000, RZ, 0xfc, !PT ;  /* 0x0080000005057812 */ /* 0x000fe200078efcff */
[----:B------:R-:W-:Y:S01]  /*06c0*/  IMAD.MOV R7, RZ, RZ, -R9 ;  /* 0x000000ffff077224 */ /* 0x000fe200078e0a09 */
[----:B------:R-:W-:-:S02]  /*06d0*/  FSETP.NEU.FTZ.AND P0, PT, R3, R6, PT ;  /* 0x000000060300720b */ /* 0x000fc40003f1d000 */
[----:B------:R-:W-:Y:S02]  /*06e0*/  SHF.L.U32 R8, R5, R8, RZ ;  /* 0x0000000805087219 */ /* 0x000fe400000006ff */
[----:B------:R-:W-:Y:S02]  /*06f0*/  SEL R6, R7, RZ, P2 ;  /* 0x000000ff07067207 */ /* 0x000fe40001000000 */
[----:B------:R-:W-:Y:S02]  /*0700*/  ISETP.NE.AND P1, PT, R8, RZ, P1 ;  /* 0x000000ff0800720c */ /* 0x000fe40000f25270 */
[----:B------:R-:W-:Y:S02]  /*0710*/  SHF.R.U32.HI R6, RZ, R6, R5 ;  /* 0x00000006ff067219 */ /* 0x000fe40000011605 */
[----:B------:R-:W-:Y:S02]  /*0720*/  PLOP3.LUT P0, PT, P0, P1, PT, 0xf8, 0x8f ;  /* 0x00000000008f781c */ /* 0x000fe40000703f70 */
[----:B------:R-:W-:-:S02]  /*0730*/  SHF.R.U32.HI R8, RZ, 0x1, R6 ;  /* 0x00000001ff087819 */ /* 0x000fc40000011606 */
[----:B------:R-:W-:-:S04]  /*0740*/  SEL R3, RZ, 0x1, !P0 ;  /* 0x00000001ff037807 */ /* 0x000fc80004000000 */
[----:B------:R-:W-:-:S04]  /*0750*/  LOP3.LUT R3, R3, 0x1, R8, 0xf8, !PT ;  /* 0x0000000103037812 */ /* 0x000fc800078ef808 */
[----:B------:R-:W-:-:S05]  /*0760*/  LOP3.LUT R3, R3, R6, RZ, 0xc0, !PT ;  /* 0x0000000603037212 */ /* 0x000fca00078ec0ff */
[----:B------:R-:W-:-:S05]  /*0770*/  IMAD.IADD R3, R8, 0x1, R3 ;  /* 0x0000000108037824 */ /* 0x000fca00078e0203 */
[----:B------:R-:W-:Y:S01]  /*0780*/  LOP3.LUT R0, R3, R0, RZ, 0xfc, !PT ;  /* 0x0000000003007212 */ /* 0x000fe200078efcff */
[----:B------:R-:W-:Y:S06]  /*0790*/  BRA `(.L_x_11) ;  /* 0x0000000000107947 */ /* 0x000fec0003800000 */
.L_x_10:
[----:B------:R-:W-:-:S04]  /*07a0*/  LOP3.LUT R0, R0, 0x80000000, RZ, 0xc0, !PT ;  /* 0x8000000000007812 */ /* 0x000fc800078ec0ff */
[----:B------:R-:W-:Y:S01]  /*07b0*/  LOP3.LUT R0, R0, 0x7f800000, RZ, 0xfc, !PT ;  /* 0x7f80000000007812 */ /* 0x000fe200078efcff */
[----:B------:R-:W-:Y:S06]  /*07c0*/  BRA `(.L_x_11) ;  /* 0x0000000000047947 */ /* 0x000fec0003800000 */
.L_x_9:
[----:B------:R-:W-:-:S07]  /*07d0*/  IMAD R0, R6, 0x800000, R0 ;  /* 0x0080000006007824 */ /* 0x000fce00078e0200 */
.L_x_11:
[----:B------:R-:W-:Y:S05]  /*07e0*/  BSYNC.RECONVERGENT B2 ;  /* 0x0000000000027941 */ /* 0x000fea0003800200 */
.L_x_8:
[----:B------:R-:W-:Y:S05]  /*07f0*/  BRA `(.L_x_12) ;  /* 0x0000000000207947 */ /* 0x000fea0003800000 */
.L_x_7:
[----:B------:R-:W-:-:S04]  /*0800*/  LOP3.LUT R0, R8, 0x80000000, R7, 0x48, !PT ;  /* 0x8000000008007812 */ /* 0x000fc800078e4807 */
[----:B------:R-:W-:Y:S01]  /*0810*/  LOP3.LUT R0, R0, 0x7f800000, RZ, 0xfc, !PT ;  /* 0x7f80000000007812 */ /* 0x000fe200078efcff */
[----:B------:R-:W-:Y:S06]  /*0820*/  BRA `(.L_x_12) ;  /* 0x0000000000147947 */ /* 0x000fec0003800000 */
.L_x_6:
[----:B------:R-:W-:Y:S01]  /*0830*/  LOP3.LUT R0, R8, 0x80000000, R7, 0x48, !PT ;  /* 0x8000000008007812 */ /* 0x000fe200078e4807 */
[----:B------:R-:W-:Y:S06]  /*0840*/  BRA `(.L_x_12) ;  /* 0x00000000000c7947 */ /* 0x000fec0003800000 */
.L_x_5:
[----:B------:R-:W0:Y:S01]  /*0850*/  MUFU.RSQ R0, -QNAN ;  /* 0xffc0000000007908 */ /* 0x000e220000001400 */
[----:B------:R-:W-:Y:S05]  /*0860*/  BRA `(.L_x_12) ;  /* 0x0000000000047947 */ /* 0x000fea0003800000 */
.L_x_4:
[----:B------:R-:W-:-:S07]  /*0870*/  FADD.FTZ R0, R0, R3 ;  /* 0x0000000300007221 */ /* 0x000fce0000010000 */
.L_x_12:
[----:B------:R-:W-:Y:S05]  /*0880*/  BSYNC.RECONVERGENT B1 ;  /* 0x0000000000017941 */ /* 0x000fea0003800200 */
.L_x_2:
[----:B------:R-:W-:-:S04]  /*0890*/  IMAD.MOV.U32 R5, RZ, RZ, 0x0 ;  /* 0x00000000ff057424 */ /* 0x000fc800078e00ff */
[----:B0-----:R-:W-:Y:S05]  /*08a0*/  RET.REL.NODEC R4 `(mseGradKernel) ;  /* 0xfffffff404d47950 */ /* 0x001fea0003c3ffff */
.L_x_13:
[----:B------:R-:W-:-:S00]  /*08b0*/  BRA `(.L_x_13) ;  /* 0xfffffffc00fc7947 */ /* 0x000fc0000383ffff */
[----:B------:R-:W-:-:S00]  /*08c0*/  NOP ;  /* 0x0000000000007918 */ /* 0x000fc00000000000 */
        /* <DEDUP_REMOVED lines=11> */
.L_x_63:


//--------------------- .text.mseLossKernel       --------------------------
	.section	.text.mseLossKernel,"ax",@progbits
	.align	128
        .global         mseLossKernel
        .type           mseLossKernel,@function
        .size           mseLossKernel,(.L_x_64 - mseLossKernel)
        .other          mseLossKernel,@"STO_CUDA_ENTRY STV_DEFAULT"
mseLossKernel:
.text.mseLossKernel:
        /* <DEDUP_REMOVED lines=12> */
[----:B-1----:R0:W3:Y:S01]  /*00c0*/  LDG.E R2, desc[UR4][R2.64] ;  /* 0x0000000402027981 */ /* 0x0020e2000c1e1900 */
[----:B--2---:R-:W-:-:S06]  /*00d0*/  IMAD.WIDE R4, R7, 0x4, R4 ;  /* 0x0000000407047825 */ /* 0x004fcc00078e0204 */
[----:B------:R-:W3:Y:S01]  /*00e0*/  LDG.E R5, desc[UR4][R4.64] ;  /* 0x0000000404057981 */ /* 0x000ee2000c1e1900 */
[----:B0-----:R-:W-:-:S04]  /*00f0*/  I2FP.F32.S32 R3, UR6 ;  /* 0x0000000600037c45 */ /* 0x001fc80008201400 */
[----:B------:R-:W0:Y:S01]  /*0100*/  MUFU.RCP R6, R3 ;  /* 0x0000000300067308 */ /* 0x000e220000001000 */
[----:B------:R-:W-:Y:S01]  /*0110*/  BSSY.RECONVERGENT B0, `(.L_x_14) ;  /* 0x000000c000007945 */ /* 0x000fe20003800200 */
[----:B0-----:R-:W-:-:S04]  /*0120*/  FFMA R7, -R3, R6, 1 ;  /* 0x3f80000003077423 */ /* 0x001fc80000000106 */
[----:B------:R-:W-:Y:S01]  /*0130*/  FFMA R7, R6, R7, R6 ;  /* 0x0000000706077223 */ /* 0x000fe20000000006 */
[----:B---3--:R-:W-:-:S04]  /*0140*/  FADD R0, R2, -R5 ;  /* 0x8000000502007221 */ /* 0x008fc80000000000 */
[----:B------:R-:W-:-:S04]  /*0150*/  FMUL R0, R0, R0 ;  /* 0x0000000000007220 */ /* 0x000fc80000400000 */
[----:B------:R-:W0:Y:S01]  /*0160*/  FCHK P0, R0, R3 ;  /* 0x0000000300007302 */ /* 0x000e220000000000 */
[----:B------:R-:W-:-:S04]  /*0170*/  FFMA R6, R0, R7, RZ ;  /* 0x0000000700067223 */ /* 0x000fc800000000ff */
[----:B------:R-:W-:-:S04]  /*0180*/  FFMA R8, -R3, R6, R0 ;  /* 0x0000000603087223 */ /* 0x000fc80000000100 */
[----:B------:R-:W-:Y:S01]  /*0190*/  FFMA R7, R7, R8, R6 ;  /* 0x0000000807077223 */ /* 0x000fe20000000006 */
[----:B0-----:R-:W-:Y:S06]  /*01a0*/  @!P0 BRA `(.L_x_15) ;  /* 0x0000000000088947 */ /* 0x001fec0003800000 */
[----:B------:R-:W-:-:S07]  /*01b0*/  MOV R2, 0x1d0 ;  /* 0x000001d000027802 */ /* 0x000fce0000000f00 */
[----:B------:R-:W-:Y:S05]  /*01c0*/  CALL.REL.NOINC `($__internal_1_$__cuda_sm3x_div_rn_noftz_f32_slowpath) ;  /* 0x0000000000107944 */ /* 0x000fea0003c00000 */
.L_x_15:
[----:B------:R-:W-:Y:S05]  /*01d0*/  BSYNC.RECONVERGENT B0 ;  /* 0x0000000000007941 */ /* 0x000fea0003800200 */
.L_x_14:
[----:B------:R-:W0:Y:S02]  /*01e0*/  LDC.64 R2, c[0x0][0x390] ;  /* 0x0000e400ff027b82 */ /* 0x000e240000000a00 */
[----:B0-----:R-:W-:Y:S01]  /*01f0*/  REDG.E.ADD.F32.FTZ.RN.STRONG.GPU desc[UR4][R2.64], R7 ;  /* 0x00000007020079a6 */ /* 0x001fe2000c12f304 */
[----:B------:R-:W-:Y:S05]  /*0200*/  EXIT ;  /* 0x000000000000794d */ /* 0x000fea0003800000 */
        .weak           $__internal_1_$__cuda_sm3x_div_rn_noftz_f32_slowpath
        .type           $__internal_1_$__cuda_sm3x_div_rn_noftz_f32_slowpath,@function
        .size           $__internal_1_$__cuda_sm3x_div_rn_noftz_f32_slowpath,(.L_x_64 - $__internal_1_$__cuda_sm3x_div_rn_noftz_f32_slowpath)
$__internal_1_$__cuda_sm3x_div_rn_noftz_f32_slowpath:
        /* <DEDUP_REMOVED lines=36> */
.L_x_17:
        /* <DEDUP_REMOVED lines=29> */
[-CC-:B------:R-:W-:Y:S01]  /*0620*/  FFMA.RZ R0, R10, R6.reuse, R11.reuse ;  /* 0x000000060a007223 */ /* 0x180fe2000000c00b */
[----:B------:R-:W-:Y:S02]  /*0630*/  VIADD R7, R8, 0x20 ;  /* 0x0000002008077836 */ /* 0x000fe40000000000 */
[-CC-:B------:R-:W-:Y:S01]  /*0640*/  FFMA.RM R5, R10, R6.reuse, R11.reuse ;  /* 0x000000060a057223 */ /* 0x180fe2000000400b */
[----:B------:R-:W-:Y:S02]  /*0650*/  ISETP.NE.AND P2, PT, R8, RZ, PT ;  /* 0x000000ff0800720c */ /* 0x000fe40003f45270 */
[----:B------:R-:W-:Y:S01]  /*0660*/  LOP3.LUT R4, R0, 0x7fffff, RZ, 0xc0, !PT ;  /* 0x007fffff00047812 */ /* 0x000fe200078ec0ff */
[----:B------:R-:W-:Y:S01]  /*0670*/  FFMA.RP R0, R10, R6, R11 ;  /* 0x000000060a007223 */ /* 0x000fe2000000800b */
[----:B------:R-:W-:Y:S01]  /*0680*/  IMAD.MOV R6, RZ, RZ, -R8 ;  /* 0x000000ffff067224 */ /* 0x000fe200078e0a08 */
[----:B------:R-:W-:Y:S02]  /*0690*/  ISETP.NE.AND P1, PT, R8, RZ, PT ;  /* 0x000000ff0800720c */ /* 0x000fe40003f25270 */
[----:B------:R-:W-:-:S02]  /*06a0*/  LOP3.LUT R4, R4, 0x800000, RZ, 0xfc, !PT ;  /* 0x0080000004047812 */ /* 0x000fc400078efcff */
[----:B------:R-:W-:Y:S02]  /*06b0*/  FSETP.NEU.FTZ.AND P0, PT, R0, R5, PT ;  /* 0x000000050000720b */ /* 0x000fe40003f1d000 */
[----:B------:R-:W-:Y:S02]  /*06c0*/  SHF.L.U32 R7, R4, R7, RZ ;  /* 0x0000000704077219 */ /* 0x000fe400000006ff */
[----:B------:R-:W-:Y:S02]  /*06d0*/  SEL R5, R6, RZ, P2 ;  /* 0x000000ff06057207 */ /* 0x000fe40001000000 */
[----:B------:R-:W-:Y:S02]  /*06e0*/  ISETP.NE.AND P1, PT, R7, RZ, P1 ;  /* 0x000000ff0700720c */ /* 0x000fe40000f25270 */
[----:B------:R-:W-:Y:S02]  /*06f0*/  SHF.R.U32.HI R5, RZ, R5, R4 ;  /* 0x00000005ff057219 */ /* 0x000fe40000011604 */
[----:B------:R-:W-:-:S02]  /*0700*/  PLOP3.LUT P0, PT, P0, P1, PT, 0xf8, 0x8f ;  /* 0x00000000008f781c */ /* 0x000fc40000703f70 */
[----:B------:R-:W-:Y:S02]  /*0710*/  SHF.R.U32.HI R7, RZ, 0x1, R5 ;  /* 0x00000001ff077819 */ /* 0x000fe40000011605 */
[----:B------:R-:W-:-:S04]  /*0720*/  SEL R0, RZ, 0x1, !P0 ;  /* 0x00000001ff007807 */ /* 0x000fc80004000000 */
[----:B------:R-:W-:-:S04]  /*0730*/  LOP3.LUT R0, R0, 0x1, R7, 0xf8, !PT ;  /* 0x0000000100007812 */ /* 0x000fc800078ef807 */
[----:B------:R-:W-:-:S05]  /*0740*/  LOP3.LUT R0, R0, R5, RZ, 0xc0, !PT ;  /* 0x0000000500007212 */ /* 0x000fca00078ec0ff */
[----:B------:R-:W-:-:S05]  /*0750*/  IMAD.IADD R0, R7, 0x1, R0 ;  /* 0x0000000107007824 */ /* 0x000fca00078e0200 */
[----:B------:R-:W-:Y:S01]  /*0760*/  LOP3.LUT R3, R0, R3, RZ, 0xfc, !PT ;  /* 0x0000000300037212 */ /* 0x000fe200078efcff */
[----:B------:R-:W-:Y:S06]  /*0770*/  BRA `(.L_x_25) ;  /* 0x0000000000107947 */ /* 0x000fec0003800000 */
.L_x_24:
[----:B------:R-:W-:-:S04]  /*0780*/  LOP3.LUT R3, R3, 0x80000000, RZ, 0xc0, !PT ;  /* 0x8000000003037812 */ /* 0x000fc800078ec0ff */
[----:B------:R-:W-:Y:S01]  /*0790*/  LOP3.LUT R3, R3, 0x7f800000, RZ, 0xfc, !PT ;  /* 0x7f80000003037812 */ /* 0x000fe200078efcff */
[----:B------:R-:W-:Y:S06]  /*07a0*/  BRA `(.L_x_25) ;  /* 0x0000000000047947 */ /* 0x000fec0003800000 */
.L_x_23:
[----:B------:R-:W-:-:S07]  /*07b0*/  IMAD R3, R5, 0x800000, R3 ;  /* 0x0080000005037824 */ /* 0x000fce00078e0203 */
.L_x_25:
[----:B------:R-:W-:Y:S05]  /*07c0*/  BSYNC.RECONVERGENT B2 ;  /* 0x0000000000027941 */ /* 0x000fea0003800200 */
.L_x_22:
[----:B------:R-:W-:Y:S05]  /*07d0*/  BRA `(.L_x_26) ;  /* 0x0000000000207947 */ /* 0x000fea0003800000 */
.L_x_21:
[----:B------:R-:W-:-:S04]  /*07e0*/  LOP3.LUT R3, R7, 0x80000000, R6, 0x48, !PT ;  /* 0x8000000007037812 */ /* 0x000fc800078e4806 */
[----:B------:R-:W-:Y:S01]  /*07f0*/  LOP3.LUT R3, R3, 0x7f800000, RZ, 0xfc, !PT ;  /* 0x7f80000003037812 */ /* 0x000fe200078efcff */
[----:B------:R-:W-:Y:S06]  /*0800*/  BRA `(.L_x_26) ;  /* 0x0000000000147947 */ /* 0x000fec0003800000 */
.L_x_20:
[----:B------:R-:W-:Y:S01]  /*0810*/  LOP3.LUT R3, R7, 0x80000000, R6, 0x48, !PT ;  /* 0x8000000007037812 */ /* 0x000fe200078e4806 */
[----:B------:R-:W-:Y:S06]  /*0820*/  BRA `(.L_x_26) ;  /* 0x00000000000c7947 */ /* 0x000fec0003800000 */
.L_x_19:
[----:B------:R-:W0:Y:S01]  /*0830*/  MUFU.RSQ R3, -QNAN ;  /* 0xffc0000000037908 */ /* 0x000e220000001400 */
[----:B------:R-:W-:Y:S05]  /*0840*/  BRA `(.L_x_26) ;  /* 0x0000000000047947 */ /* 0x000fea0003800000 */
.L_x_18:
[----:B------:R-:W-:-:S07]  /*0850*/  FADD.FTZ R3, R0, R3 ;  /* 0x0000000300037221 */ /* 0x000fce0000010000 */
.L_x_26:
[----:B------:R-:W-:Y:S05]  /*0860*/  BSYNC.RECONVERGENT B1 ;  /* 0x0000000000017941 */ /* 0x000fea0003800200 */
.L_x_16:
[----:B0-----:R-:W-:Y:S02]  /*0870*/  IMAD.MOV.U32 R7, RZ, RZ, R3 ;  /* 0x000000ffff077224 */ /* 0x001fe400078e0003 */
[----:B------:R-:W-:-:S04]  /*0880*/  IMAD.MOV.U32 R3, RZ, RZ, 0x0 ;  /* 0x00000000ff037424 */ /* 0x000fc800078e00ff */
[----:B------:R-:W-:Y:S05]  /*0890*/  RET.REL.NODEC R2 `(mseLossKernel) ;  /* 0xfffffff402d87950 */ /* 0x000fea0003c3ffff */
.L_x_27:
        /* <DEDUP_REMOVED lines=14> */
.L_x_64:


//--------------------- .text.tanhGradKernel      --------------------------
	.section	.text.tanhGradKernel,"ax",@progbits
	.align	128
        .global         tanhGradKernel
        .type           tanhGradKernel,@function
        .size           tanhGradKernel,(.L_x_69 - tanhGradKernel)
        .other          tanhGradKernel,@"STO_CUDA_ENTRY STV_DEFAULT"
tanhGradKernel:
.text.tanhGradKernel:
        /* <DEDUP_REMOVED lines=11> */
[----:B0-----:R-:W-:-:S05]  /*00b0*/  IMAD.WIDE R2, R7, 0x4, R2 ;  /* 0x0000000407027825 */ /* 0x001fca00078e0202 */
[----:B-1----:R0:W3:Y:S01]  /*00c0*/  LDG.E R6, desc[UR4][R2.64] ;  /* 0x0000000402067981 */ /* 0x0020e2000c1e1900 */
[----:B--2---:R-:W-:-:S06]  /*00d0*/  IMAD.WIDE R4, R7, 0x4, R4 ;  /* 0x0000000407047825 */ /* 0x004fcc00078e0204 */
[----:B------:R-:W2:Y:S01]  /*00e0*/  LDG.E R4, desc[UR4][R4.64] ;  /* 0x0000000404047981 */ /* 0x000ea2000c1e1900 */
[----:B------:R-:W-:Y:S01]  /*00f0*/  MOV R10, 0x3c80f082 ;  /* 0x3c80f082000a7802 */ /* 0x000fe20000000f00 */
[----:B------:R-:W-:Y:S01]  /*0100*/  HFMA2 R9, -RZ, RZ, 1.875, 0 ;  /* 0x3f800000ff097431 */ /* 0x000fe200000001ff */
[----:B0-----:R-:W0:Y:S02]  /*0110*/  LDC.64 R2, c[0x0][0x390] ;  /* 0x0000e400ff027b82 */ /* 0x001e240000000a00 */
[----:B0-----:R-:W-:-:S04]  /*0120*/  IMAD.WIDE R2, R7, 0x4, R2 ;  /* 0x0000000407027825 */ /* 0x001fc800078e0202 */
[C---:B---3--:R-:W-:Y:S01]  /*0130*/  FMUL R0, |R6|.reuse, 2.8853900432586669922 ;  /* 0x4038aa3b06007820 */ /* 0x048fe20000400200 */
[C---:B------:R-:W-:Y:S01]  /*0140*/  FMUL R11, R6.reuse, R6 ;  /* 0x00000006060b7220 */ /* 0x040fe20000400000 */
[C---:B------:R-:W-:Y:S02]  /*0150*/  FSETP.GE.AND P1, PT, |R6|.reuse, 0.60000002384185791016, PT ;  /* 0x3f19999a0600780b */ /* 0x040fe40003f26200 */
[----:B------:R-:W-:Y:S01]  /*0160*/  FSETP.GE.AND P0, PT, |R6|, 9.010913848876953125, PT ;  /* 0x41102cb40600780b */ /* 0x000fe20003f06200 */
[C---:B------:R-:W-:Y:S01]  /*0170*/  FFMA R10, R11.reuse, R10, -0.052303962409496307373 ;  /* 0xbd563cae0b0a7423 */ /* 0x040fe2000000000a */
[----:B------:R-:W0:Y:S02]  /*0180*/  MUFU.EX2 R0, R0 ;  /* 0x0000000000007308 */ /* 0x000e240000000800 */
[----:B0-----:R-:W-:Y:S01]  /*0190*/  FADD R8, R0, 1 ;  /* 0x3f80000000087421 */ /* 0x001fe20000000000 */
[----:B------:R-:W-:-:S04]  /*01a0*/  FFMA R0, R11, R10, 0.1331529766321182251 ;  /* 0x3e0859410b007423 */ /* 0x000fc8000000000a */
[C---:B------:R-:W-:Y:S01]  /*01b0*/  FFMA R0, R11.reuse, R0, -0.33332768082618713379 ;  /* 0xbeaaa9ed0b007423 */ /* 0x040fe20000000000 */
[----:B------:R-:W0:Y:S03]  /*01c0*/  MUFU.RCP R8, R8 ;  /* 0x0000000800087308 */ /* 0x000e260000001000 */
[----:B------:R-:W-:Y:S01]  /*01d0*/  FFMA R11, R11, R0, RZ ;  /* 0x000000000b0b7223 */ /* 0x000fe200000000ff */
[----:B0-----:R-:W-:-:S05]  /*01e0*/  FFMA R9, R8, -2, R9 ;  /* 0xc000000008097823 */ /* 0x001fca0000000009 */
[----:B------:R-:W-:-:S04]  /*01f0*/  FSEL R9, R9, 1, !P0 ;  /* 0x3f80000009097808 */ /* 0x000fc80004000000 */
[--C-:B------:R-:W-:Y:S01]  /*0200*/  LOP3.LUT R9, R9, 0x80000000, R6.reuse, 0xb8, !PT ;  /* 0x8000000009097812 */ /* 0x100fe200078eb806 */
[----:B------:R-:W-:-:S04]  /*0210*/  @!P1 FFMA R9, R6, R11, R6 ;  /* 0x0000000b06099223 */ /* 0x000fc80000000006 */
[----:B------:R-:W-:-:S04]  /*0220*/  FFMA R9, -R9, R9, 1 ;  /* 0x3f80000009097423 */ /* 0x000fc80000000109 */
[----:B--2---:R-:W-:-:S05]  /*0230*/  FMUL R9, R4, R9 ;  /* 0x0000000904097220 */ /* 0x004fca0000400000 */
[----:B------:R-:W-:Y:S01]  /*0240*/  STG.E desc[UR4][R2.64], R9 ;  /* 0x0000000902007986 */ /* 0x000fe2000c101904 */
[----:B------:R-:W-:Y:S05]  /*0250*/  EXIT ;  /* 0x000000000000794d */ /* 0x000fea0003800000 */
.L_x_28:
        /* <DEDUP_REMOVED lines=10> */
.L_x_69:


//--------------------- .text.tanhKernel          --------------------------
	.section	.text.tanhKernel,"ax",@progbits
	.align	128
        .global         tanhKernel
        .type           tanhKernel,@function
        .size           tanhKernel,(.L_x_70 - tanhKernel)
        .other          tanhKernel,@"STO_CUDA_ENTRY STV_DEFAULT"
tanhKernel:
.text.tanhKernel:
        /* <DEDUP_REMOVED lines=13> */
[----:B------:R-:W-:Y:S01]  /*00d0*/  MOV R10, 0x3c80f082 ;  /* 0x3c80f082000a7802 */ /* 0x000fe20000000f00 */
[----:B------:R-:W-:Y:S02]  /*00e0*/  HFMA2 R9, -RZ, RZ, 1.875, 0 ;  /* 0x3f800000ff097431 */ /* 0x000fe400000001ff */
[----:B--2---:R-:W-:-:S04]  /*00f0*/  IMAD.WIDE R2, R7, 0x4, R4 ;  /* 0x0000000407027825 */ /* 0x004fc800078e0204 */
        /* <DEDUP_REMOVED lines=14> */
[----:B------:R-:W-:-:S05]  /*01e0*/  @!P1 FFMA R9, R6, R11, R6 ;  /* 0x0000000b06099223 */ /* 0x000fca0000000006 */
[----:B------:R-:W-:Y:S01]  /*01f0*/  STG.E desc[UR4][R2.64], R9 ;  /* 0x0000000902007986 */ /* 0x000fe2000c101904 */
[----:B------:R-:W-:Y:S05]  /*0200*/  EXIT ;  /* 0x000000000000794d */ /* 0x000fea0003800000 */
.L_x_29:
        /* <DEDUP_REMOVED lines=15> */
.L_x_70:


//--------------------- .text.sigmoidGradKernel   --------------------------
	.section	.text.sigmoidGradKernel,"ax",@progbits
	.align	128
        .global         sigmoidGradKernel
        .type           sigmoidGradKernel,@function
        .size           sigmoidGradKernel,(.L_x_65 - sigmoidGradKernel)
        .other          sigmoidGradKernel,@"STO_CUDA_ENTRY STV_DEFAULT"
sigmoidGradKernel:
.text.sigmoidGradKernel:
        /* <DEDUP_REMOVED lines=9> */
[----:B------:R-:W1:Y:S01]  /*0090*/  LDCU.64 UR4, c[0x0][0x358] ;  /* 0x00006b00ff0477ac */ /* 0x000e620008000a00 */
[----:B0-----:R-:W-:-:S06]  /*00a0*/  IMAD.WIDE R4, R3, 0x4, R4 ;  /* 0x0000000403047825 */ /* 0x001fcc00078e0204 */
[----:B-1----:R-:W2:Y:S01]  /*00b0*/  LDG.E R4, desc[UR4][R4.64] ;  /* 0x0000000404047981 */ /* 0x002ea2000c1e1900 */
[----:B------:R-:W-:Y:S02]  /*00c0*/  HFMA2 R9, -RZ, RZ, 3.7421875, 0 ;  /* 0x437c0000ff097431 */ /* 0x000fe400000001ff */
[----:B------:R-:W-:Y:S01]  /*00d0*/  IMAD.MOV.U32 R7, RZ, RZ, 0x3bbb989d ;  /* 0x3bbb989dff077424 */ /* 0x000fe200078e00ff */
[----:B------:R-:W-:Y:S03]  /*00e0*/  BSSY.RECONVERGENT B0, `(.L_x_30) ;  /* 0x0000014000007945 */ /* 0x000fe60003800200 */
[----:B--2---:R-:W-:-:S04]  /*00f0*/  FFMA.SAT R0, R4, -R7, 0.5 ;  /* 0x3f00000004007423 */ /* 0x004fc80000002807 */
[----:B------:R-:W-:-:S04]  /*0100*/  FFMA.RM R0, R0, R9, 12582913 ;  /* 0x4b40000100007423 */ /* 0x000fc80000004009 */
[C---:B------:R-:W-:Y:S01]  /*0110*/  FADD R7, R0.reuse, -12583039 ;  /* 0xcb40007f00077421 */ /* 0x040fe20000000000 */
[----:B------:R-:W-:-:S03]  /*0120*/  IMAD.SHL.U32 R0, R0, 0x800000, RZ ;  /* 0x0080000000007824 */ /* 0x000fc600078e00ff */
[----:B------:R-:W-:-:S04]  /*0130*/  FFMA R7, R4, -1.4426950216293334961, -R7 ;  /* 0xbfb8aa3b04077823 */ /* 0x000fc80000000807 */
[----:B------:R-:W-:-:S06]  /*0140*/  FFMA R7, R4, -1.925963033500011079e-08, R7 ;  /* 0xb2a5706004077823 */ /* 0x000fcc0000000007 */
[----:B------:R-:W0:Y:S02]  /*0150*/  MUFU.EX2 R7, R7 ;  /* 0x0000000700077308 */ /* 0x000e240000000800 */
[----:B0-----:R-:W-:-:S05]  /*0160*/  FFMA R0, R0, R7, 1 ;  /* 0x3f80000000007423 */ /* 0x001fca0000000007 */
[----:B------:R-:W-:-:S04]  /*0170*/  IADD3 R2, PT, PT, R0, 0x1800000, RZ ;  /* 0x0180000000027810 */ /* 0x000fc80007ffe0ff */
[----:B------:R-:W-:-:S04]  /*0180*/  LOP3.LUT R2, R2, 0x7f800000, RZ, 0xc0, !PT ;  /* 0x7f80000002027812 */ /* 0x000fc800078ec0ff */
[----:B------:R-:W-:-:S13]  /*0190*/  ISETP.GT.U32.AND P0, PT, R2, 0x1ffffff, PT ;  /* 0x01ffffff0200780c */ /* 0x000fda0003f04070 */
[----:B------:R-:W-:Y:S05]  /*01a0*/  @P0 BRA `(.L_x_31) ;  /* 0x00000000000c0947 */ /* 0x000fea0003800000 */
[----:B------:R-:W-:-:S07]  /*01b0*/  MOV R4, 0x1d0 ;  /* 0x000001d000047802 */ /* 0x000fce0000000f00 */
[----:B------:R-:W-:Y:S05]  /*01c0*/  CALL.REL.NOINC `($__internal_2_$__cuda_sm20_rcp_rn_f32_slowpath) ;  /* 0x0000000000407944 */ /* 0x000fea0003c00000 */
[----:B------:R-:W-:Y:S05]  /*01d0*/  BRA `(.L_x_32) ;  /* 0x0000000000107947 */ /* 0x000fea0003800000 */
.L_x_31:
[----:B------:R-:W0:Y:S02]  /*01e0*/  MUFU.RCP R5, R0 ;  /* 0x0000000000057308 */ /* 0x000e240000001000 */
[----:B0-----:R-:W-:-:S04]  /*01f0*/  FFMA R2, R0, R5, -1 ;  /* 0xbf80000000027423 */ /* 0x001fc80000000005 */
[----:B------:R-:W-:-:S04]  /*0200*/  FADD.FTZ R2, -R2, -RZ ;  /* 0x800000ff02027221 */ /* 0x000fc80000010100 */
[----:B------:R-:W-:-:S07]  /*0210*/  FFMA R2, R5, R2, R5 ;  /* 0x0000000205027223 */ /* 0x000fce0000000005 */
.L_x_32:
[----:B------:R-:W-:Y:S05]  /*0220*/  BSYNC.RECONVERGENT B0 ;  /* 0x0000000000007941 */ /* 0x000fea0003800200 */
.L_x_30:
[----:B------:R-:W0:Y:S08]  /*0230*/  LDC.64 R4, c[0x0][0x388] ;  /* 0x0000e200ff047b82 */ /* 0x000e300000000a00 */
[----:B------:R-:W1:Y:S01]  /*0240*/  LDC.64 R6, c[0x0][0x390] ;  /* 0x0000e400ff067b82 */ /* 0x000e620000000a00 */
[----:B0-----:R-:W-:-:S06]  /*0250*/  IMAD.WIDE R4, R3, 0x4, R4 ;  /* 0x0000000403047825 */ /* 0x001fcc00078e0204 */
[----:B------:R-:W2:Y:S01]  /*0260*/  LDG.E R5, desc[UR4][R4.64] ;  /* 0x0000000404057981 */ /* 0x000ea2000c1e1900 */
[----:B------:R-:W-:Y:S01]  /*0270*/  FADD R9, -R2, 1 ;  /* 0x3f80000002097421 */ /* 0x000fe20000000100 */
[----:B--2---:R-:W-:Y:S01]  /*0280*/  FMUL R0, R5, R2 ;  /* 0x0000000205007220 */ /* 0x004fe20000400000 */
[----:B-1----:R-:W-:-:S04]  /*0290*/  IMAD.WIDE R2, R3, 0x4, R6 ;  /* 0x0000000403027825 */ /* 0x002fc800078e0206 */
[----:B------:R-:W-:-:S05]  /*02a0*/  FMUL R9, R0, R9 ;  /* 0x0000000900097220 */ /* 0x000fca0000400000 */
[----:B------:R-:W-:Y:S01]  /*02b0*/  STG.E desc[UR4][R2.64], R9 ;  /* 0x0000000902007986 */ /* 0x000fe2000c101904 */
[----:B------:R-:W-:Y:S05]  /*02c0*/  EXIT ;  /* 0x000000000000794d */ /* 0x000fea0003800000 */
        .weak           $__internal_2_$__cuda_sm20_rcp_rn_f32_slowpath
        .type           $__internal_2_$__cuda_sm20_rcp_rn_f32_slowpath,@function
        .size           $__internal_2_$__cuda_sm20_rcp_rn_f32_slowpath,(.L_x_65 - $__internal_2_$__cuda_sm20_rcp_rn_f32_slowpath)
$__internal_2_$__cuda_sm20_rcp_rn_f32_slowpath:
[----:B------:R-:W-:Y:S01]  /*02d0*/  IMAD.SHL.U32 R2, R0, 0x2, RZ ;  /* 0x0000000200027824 */ /* 0x000fe200078e00ff */
[----:B------:R-:W-:Y:S04]  /*02e0*/  BSSY.RECONVERGENT B1, `(.L_x_33) ;  /* 0x0000030000017945 */ /* 0x000fe80003800200 */
[----:B------:R-:W-:-:S04]  /*02f0*/  SHF.R.U32.HI R2, RZ, 0x18, R2 ;  /* 0x00000018ff027819 */ /* 0x000fc80000011602 */
[----:B------:R-:W-:-:S13]  /*0300*/  ISETP.NE.U32.AND P0, PT, R2, RZ, PT ;  /* 0x000000ff0200720c */ /* 0x000fda0003f05070 */
[----:B------:R-:W-:Y:S05]  /*0310*/  @P0 BRA `(.L_x_34) ;  /* 0x0000000000280947 */ /* 0x000fea0003800000 */
[----:B------:R-:W-:-:S04]  /*0320*/  SHF.L.U32 R2, R0, 0x1, RZ ;  /* 0x0000000100027819 */ /* 0x000fc800000006ff */
[----:B------:R-:W-:-:S13]  /*0330*/  ISETP.NE.AND P0, PT, R2, RZ, PT ;  /* 0x000000ff0200720c */ /* 0x000fda0003f05270 */
[----:B------:R-:W-:Y:S01]  /*0340*/  @P0 FFMA R6, R0, 1.84467440737095516160e+19, RZ ;  /* 0x5f80000000060823 */ /* 0x000fe200000000ff */
[----:B------:R-:W-:Y:S08]  /*0350*/  @!P0 MUFU.RCP R5, R0 ;  /* 0x0000000000058308 */ /* 0x000ff00000001000 */
[----:B------:R-:W0:Y:S02]  /*0360*/  @P0 MUFU.RCP R7, R6 ;  /* 0x0000000600070308 */ /* 0x000e240000001000 */
[----:B0-----:R-:W-:-:S04]  /*0370*/  @P0 FFMA R2, R6, R7, -1 ;  /* 0xbf80000006020423 */ /* 0x001fc80000000007 */
[----:B------:R-:W-:-:S04]  /*0380*/  @P0 FADD.FTZ R2, -R2, -RZ ;  /* 0x800000ff02020221 */ /* 0x000fc80000010100 */
[----:B------:R-:W-:-:S04]  /*0390*/  @P0 FFMA R2, R7, R2, R7 ;  /* 0x0000000207020223 */ /* 0x000fc80000000007 */
[----:B------:R-:W-:Y:S01]  /*03a0*/  @P0 FFMA R5, R2, 1.84467440737095516160e+19, RZ ;  /* 0x5f80000002050823 */ /* 0x000fe200000000ff */
[----:B------:R-:W-:Y:S06]  /*03b0*/  BRA `(.L_x_35) ;  /* 0x0000000000887947 */ /* 0x000fec0003800000 */
.L_x_34:
[----:B------:R-:W-:-:S05]  /*03c0*/  VIADD R5, R2, 0xffffff03 ;  /* 0xffffff0302057836 */ /* 0x000fca0000000000 */
[----:B------:R-:W-:-:S13]  /*03d0*/  ISETP.GT.U32.AND P0, PT, R5, 0x1, PT ;  /* 0x000000010500780c */ /* 0x000fda0003f04070 */
[----:B------:R-:W-:Y:S05]  /*03e0*/  @P0 BRA `(.L_x_36) ;  /* 0x0000000000780947 */ /* 0x000fea0003800000 */
[----:B------:R-:W-:Y:S02]  /*03f0*/  LOP3.LUT R6, R0, 0x7fffff, RZ, 0xc0, !PT ;  /* 0x007fffff00067812 */ /* 0x000fe400078ec0ff */
[----:B------:R-:W-:Y:S02]  /*0400*/  MOV R10, 0x3 ;  /* 0x00000003000a7802 */ /* 0x000fe40000000f00 */
[----:B------:R-:W-:Y:S02]  /*0410*/  LOP3.LUT R6, R6, 0x3f800000, RZ, 0xfc, !PT ;  /* 0x3f80000006067812 */ /* 0x000fe400078efcff */
[----:B------:R-:W-:Y:S02]  /*0420*/  SHF.L.U32 R11, R10, R5, RZ ;  /* 0x000000050a0b7219 */ /* 0x000fe400000006ff */
[----:B------:R-:W0:Y:S02]  /*0430*/  MUFU.RCP R7, R6 ;  /* 0x0000000600077308 */ /* 0x000e240000001000 */
[----:B0-----:R-:W-:-:S04]  /*0440*/  FFMA R8, R6, R7, -1 ;  /* 0xbf80000006087423 */ /* 0x001fc80000000007 */
[----:B------:R-:W-:-:S04]  /*0450*/  FADD.FTZ R8, -R8, -RZ ;  /* 0x800000ff08087221 */ /* 0x000fc80000010100 */
[CCC-:B------:R-:W-:Y:S01]  /*0460*/  FFMA.RM R9, R7.reuse, R8.reuse, R7.reuse ;  /* 0x0000000807097223 */ /* 0x1c0fe20000004007 */
[----:B------:R-:W-:-:S04]  /*0470*/  FFMA.RP R8, R7, R8, R7 ;  /* 0x0000000807087223 */ /* 0x000fc80000008007 */
[C---:B------:R-:W-:Y:S02]  /*0480*/  LOP3.LUT R7, R9.reuse, 0x7fffff, RZ, 0xc0, !PT ;  /* 0x007fffff09077812 */ /* 0x040fe400078ec0ff */
[----:B------:R-:W-:Y:S02]  /*0490*/  FSETP.NEU.FTZ.AND P0, PT, R9, R8, PT ;  /* 0x000000080900720b */ /* 0x000fe40003f1d000 */
[----:B------:R-:W-:Y:S02]  /*04a0*/  LOP3.LUT R8, R7, 0x800000, RZ, 0xfc, !PT ;  /* 0x0080000007087812 */ /* 0x000fe400078efcff */
[----:B------:R-:W-:Y:S02]  /*04b0*/  SEL R7, RZ, 0xffffffff, !P0 ;  /* 0xffffffffff077807 */ /* 0x000fe40004000000 */
[----:B------:R-:W-:-:S03]  /*04c0*/  LOP3.LUT R6, R11, R8, RZ, 0xc0, !PT ;  /* 0x000000080b067212 */ /* 0x000fc600078ec0ff */
[----:B------:R-:W-:Y:S01]  /*04d0*/  IMAD.MOV R7, RZ, RZ, -R7 ;  /* 0x000000ffff077224 */ /* 0x000fe200078e0a07 */
[----:B------:R-:W-:-:S04]  /*04e0*/  SHF.R.U32.HI R6, RZ, R5, R6 ;  /* 0x00000005ff067219 */ /* 0x000fc80000011606 */
[----:B------:R-:W-:Y:S02]  /*04f0*/  LOP3.LUT P1, RZ, R7, R5, R8, 0xf8, !PT ;  /* 0x0000000507ff7212 */ /* 0x000fe4000782f808 */
[C---:B------:R-:W-:Y:S02]  /*0500*/  LOP3.LUT P0, RZ, R6.reuse, 0x1, RZ, 0xc0, !PT ;  /* 0x0000000106ff7812 */ /* 0x040fe4000780c0ff */
[----:B------:R-:W-:-:S04]  /*0510*/  LOP3.LUT P2, RZ, R6, 0x2, RZ, 0xc0, !PT ;  /* 0x0000000206ff7812 */ /* 0x000fc8000784c0ff */
[----:B------:R-:W-:Y:S02]  /*0520*/  PLOP3.LUT P0, PT, P0, P1, P2, 0xe0, 0x0 ;  /* 0x000000000000781c */ /* 0x000fe40000703c20 */
[----:B------:R-:W-:Y:S02]  /*0530*/  LOP3.LUT P1, RZ, R0, 0x7fffff, RZ, 0xc0, !PT ;  /* 0x007fffff00ff7812 */ /* 0x000fe4000782c0ff */
[----:B------:R-:W-:-:S04]  /*0540*/  SEL R5, RZ, 0x1, !P0 ;  /* 0x00000001ff057807 */ /* 0x000fc80004000000 */
[----:B------:R-:W-:-:S04]  /*0550*/  IADD3 R5, PT, PT, -R5, RZ, RZ ;  /* 0x000000ff05057210 */ /* 0x000fc80007ffe1ff */
[----:B------:R-:W-:Y:S01]  /*0560*/  ISETP.GE.AND P0, PT, R5, RZ, PT ;  /* 0x000000ff0500720c */ /* 0x000fe20003f06270 */
[----:B------:R-:W-:-:S05]  /*0570*/  VIADD R5, R2, 0xffffff04 ;  /* 0xffffff0402057836 */ /* 0x000fca0000000000 */
[----:B------:R-:W-:-:S07]  /*0580*/  SHF.R.U32.HI R5, RZ, R5, R8 ;  /* 0x00000005ff057219 */ /* 0x000fce0000011608 */
[----:B------:R-:W-:-:S05]  /*0590*/  @!P0 IADD3 R5, PT, PT, R5, 0x1, RZ ;  /* 0x0000000105058810 */ /* 0x000fca0007ffe0ff */
[----:B------:R-:W-:-:S05]  /*05a0*/  @!P1 IMAD.SHL.U32 R5, R5, 0x2, RZ ;  /* 0x0000000205059824 */ /* 0x000fca00078e00ff */
[----:B------:R-:W-:Y:S01]  /*05b0*/  LOP3.LUT R5, R5, 0x80000000, R0, 0xf8, !PT ;  /* 0x8000000005057812 */ /* 0x000fe200078ef800 */
[----:B------:R-:W-:Y:S06]  /*05c0*/  BRA `(.L_x_35) ;  /* 0x0000000000047947 */ /* 0x000fec0003800000 */
.L_x_36:
[----:B------:R0:W1:Y:S02]  /*05d0*/  MUFU.RCP R5, R0 ;  /* 0x0000000000057308 */ /* 0x0000640000001000 */
.L_x_35:
[----:B------:R-:W-:Y:S05]  /*05e0*/  BSYNC.RECONVERGENT B1 ;  /* 0x0000000000017941 */ /* 0x000fea0003800200 */
.L_x_33:
[----:B-1----:R-:W-:Y:S01]  /*05f0*/  MOV R2, R5 ;  /* 0x0000000500027202 */ /* 0x002fe20000000f00 */
[----:B------:R-:W-:-:S04]  /*0600*/  IMAD.MOV.U32 R5, RZ, RZ, 0x0 ;  /* 0x00000000ff057424 */ /* 0x000fc800078e00ff */
[----:B0-----:R-:W-:Y:S05]  /*0610*/  RET.REL.NODEC R4 `(sigmoidGradKernel) ;  /* 0xfffffff804787950 */ /* 0x001fea0003c3ffff */
.L_x_37:
        /* <DEDUP_REMOVED lines=14> */
.L_x_65:


//--------------------- .text.sigmoidKernel       --------------------------
	.section	.text.sigmoidKernel,"ax",@progbits
	.align	128
        .global         sigmoidKernel
        .type           sigmoidKernel,@function
        .size           sigmoidKernel,(.L_x_66 - sigmoidKernel)
        .other          sigmoidKernel,@"STO_CUDA_ENTRY STV_DEFAULT"
sigmoidKernel:
.text.sigmoidKernel:
        /* <DEDUP_REMOVED lines=12> */
[----:B------:R-:W-:Y:S01]  /*00c0*/  IMAD.MOV.U32 R7, RZ, RZ, 0x3bbb989d ;  /* 0x3bbb989dff077424 */ /* 0x000fe200078e00ff */
[----:B------:R-:W-:Y:S01]  /*00d0*/  BSSY.RECONVERGENT B0, `(.L_x_38) ;  /* 0x0000015000007945 */ /* 0x000fe20003800200 */
[----:B------:R-:W-:Y:S02]  /*00e0*/  IMAD.MOV.U32 R9, RZ, RZ, 0x437c0000 ;  /* 0x437c0000ff097424 */ /* 0x000fe400078e00ff */
[----:B--2---:R-:W-:-:S04]  /*00f0*/  FFMA.SAT R0, R4, -R7, 0.5 ;  /* 0x3f00000004007423 */ /* 0x004fc80000002807 */
[----:B------:R-:W-:-:S04]  /*0100*/  FFMA.RM R0, R0, R9, 12582913 ;  /* 0x4b40000100007423 */ /* 0x000fc80000004009 */
[C---:B------:R-:W-:Y:S01]  /*0110*/  FADD R7, R0.reuse, -12583039 ;  /* 0xcb40007f00077421 */ /* 0x040fe20000000000 */
[----:B------:R-:W-:-:S03]  /*0120*/  SHF.L.U32 R0, R0, 0x17, RZ ;  /* 0x0000001700007819 */ /* 0x000fc600000006ff */
[----:B------:R-:W-:-:S04]  /*0130*/  FFMA R7, R4, -1.4426950216293334961, -R7 ;  /* 0xbfb8aa3b04077823 */ /* 0x000fc80000000807 */
[----:B------:R-:W-:-:S06]  /*0140*/  FFMA R7, R4, -1.925963033500011079e-08, R7 ;  /* 0xb2a5706004077823 */ /* 0x000fcc0000000007 */
[----:B------:R-:W0:Y:S02]  /*0150*/  MUFU.EX2 R7, R7 ;  /* 0x0000000700077308 */ /* 0x000e240000000800 */
[----:B0-----:R-:W-:-:S04]  /*0160*/  FFMA R0, R0, R7, 1 ;  /* 0x3f80000000007423 */ /* 0x001fc80000000007 */
[----:B------:R-:W-:-:S05]  /*0170*/  VIADD R2, R0, 0x1800000 ;  /* 0x0180000000027836 */ /* 0x000fca0000000000 */
[----:B------:R-:W-:-:S04]  /*0180*/  LOP3.LUT R2, R2, 0x7f800000, RZ, 0xc0, !PT ;  /* 0x7f80000002027812 */ /* 0x000fc800078ec0ff */
[----:B------:R-:W-:-:S13]  /*0190*/  ISETP.GT.U32.AND P0, PT, R2, 0x1ffffff, PT ;  /* 0x01ffffff0200780c */ /* 0x000fda0003f04070 */
[----:B------:R-:W-:Y:S05]  /*01a0*/  @P0 BRA `(.L_x_39) ;  /* 0x00000000000c0947 */ /* 0x000fea0003800000 */
[----:B------:R-:W-:-:S07]  /*01b0*/  MOV R4, 0x1d0 ;  /* 0x000001d000047802 */ /* 0x000fce0000000f00 */
[----:B------:R-:W-:Y:S05]  /*01c0*/  CALL.REL.NOINC `($__internal_3_$__cuda_sm20_rcp_rn_f32_slowpath) ;  /* 0x0000000000287944 */ /* 0x000fea0003c00000 */
[----:B------:R-:W-:Y:S05]  /*01d0*/  BRA `(.L_x_40) ;  /* 0x0000000000107947 */ /* 0x000fea0003800000 */
.L_x_39:
[----:B------:R-:W0:Y:S02]  /*01e0*/  MUFU.RCP R7, R0 ;  /* 0x0000000000077308 */ /* 0x000e240000001000 */
[----:B0-----:R-:W-:-:S04]  /*01f0*/  FFMA R2, R0, R7, -1 ;  /* 0xbf80000000027423 */ /* 0x001fc80000000007 */
[----:B------:R-:W-:-:S04]  /*0200*/  FADD.FTZ R2, -R2, -RZ ;  /* 0x800000ff02027221 */ /* 0x000fc80000010100 */
[----:B------:R-:W-:-:S07]  /*0210*/  FFMA R7, R7, R2, R7 ;  /* 0x0000000207077223 */ /* 0x000fce0000000007 */
.L_x_40:
[----:B------:R-:W-:Y:S05]  /*0220*/  BSYNC.RECONVERGENT B0 ;  /* 0x0000000000007941 */ /* 0x000fea0003800200 */
.L_x_38:
[----:B------:R-:W0:Y:S02]  /*0230*/  LDC.64 R4, c[0x0][0x388] ;  /* 0x0000e200ff047b82 */ /* 0x000e240000000a00 */
[----:B0-----:R-:W-:-:S05]  /*0240*/  IMAD.WIDE R2, R3, 0x4, R4 ;  /* 0x0000000403027825 */ /* 0x001fca00078e0204 */
[----:B------:R-:W-:Y:S01]  /*0250*/  STG.E desc[UR4][R2.64], R7 ;  /* 0x0000000702007986 */ /* 0x000fe2000c101904 */
[----:B------:R-:W-:Y:S05]  /*0260*/  EXIT ;  /* 0x000000000000794d */ /* 0x000fea0003800000 */
        .weak           $__internal_3_$__cuda_sm20_rcp_rn_f32_slowpath
        .type           $__internal_3_$__cuda_sm20_rcp_rn_f32_slowpath,@function
        .size           $__internal_3_$__cuda_sm20_rcp_rn_f32_slowpath,(.L_x_66 - $__internal_3_$__cuda_sm20_rcp_rn_f32_slowpath)
$__internal_3_$__cuda_sm20_rcp_rn_f32_slowpath:
        /* <DEDUP_REMOVED lines=15> */
.L_x_42:
[----:B------:R-:W-:-:S05]  /*0360*/  VIADD R5, R2, 0xffffff03 ;  /* 0xffffff0302057836 */ /* 0x000fca0000000000 */
[----:B------:R-:W-:-:S13]  /*0370*/  ISETP.GT.U32.AND P0, PT, R5, 0x1, PT ;  /* 0x000000010500780c */ /* 0x000fda0003f04070 */
[----:B------:R-:W-:Y:S05]  /*0380*/  @P0 BRA `(.L_x_44) ;  /* 0x0000000000780947 */ /* 0x000fea0003800000 */
[----:B------:R-:W-:Y:S01]  /*0390*/  LOP3.LUT R6, R0, 0x7fffff, RZ, 0xc0, !PT ;  /* 0x007fffff00067812 */ /* 0x000fe200078ec0ff */
[----:B------:R-:W-:-:S03]  /*03a0*/  IMAD.MOV.U32 R10, RZ, RZ, 0x3 ;  /* 0x00000003ff0a7424 */ /* 0x000fc600078e00ff */
        /* <DEDUP_REMOVED lines=11> */
[----:B------:R-:W-:Y:S02]  /*0460*/  LOP3.LUT R6, R11, R8, RZ, 0xc0, !PT ;  /* 0x000000080b067212 */ /* 0x000fe400078ec0ff */
[----:B------:R-:W-:-:S02]  /*0470*/  IADD3 R7, PT, PT, -R7, RZ, RZ ;  /* 0x000000ff07077210 */ /* 0x000fc40007ffe1ff */
[-C--:B------:R-:W-:Y:S02]  /*0480*/  SHF.R.U32.HI R6, RZ, R5.reuse, R6 ;  /* 0x00000005ff067219 */ /* 0x080fe40000011606 */
[----:B------:R-:W-:Y:S02]  /*0490*/  LOP3.LUT P1, RZ, R7, R5, R8, 0xf8, !PT ;  /* 0x0000000507ff7212 */ /* 0x000fe4000782f808 */
[C---:B------:R-:W-:Y:S02]  /*04a0*/  LOP3.LUT P0, RZ, R6.reuse, 0x1, RZ, 0xc0, !PT ;  /* 0x0000000106ff7812 */ /* 0x040fe4000780c0ff */
[----:B------:R-:W-:-:S04]  /*04b0*/  LOP3.LUT P2, RZ, R6, 0x2, RZ, 0xc0, !PT ;  /* 0x0000000206ff7812 */ /* 0x000fc8000784c0ff */
[----:B------:R-:W-:Y:S02]  /*04c0*/  PLOP3.LUT P0, PT, P0, P1, P2, 0xe0, 0x0 ;  /* 0x000000000000781c */ /* 0x000fe40000703c20 */
[----:B------:R-:W-:Y:S02]  /*04d0*/  LOP3.LUT P1, RZ, R0, 0x7fffff, RZ, 0xc0, !PT ;  /* 0x007fffff00ff7812 */ /* 0x000fe4000782c0ff */
[----:B------:R-:W-:-:S05]  /*04e0*/  SEL R5, RZ, 0x1, !P0 ;  /* 0x00000001ff057807 */ /* 0x000fca0004000000 */
[----:B------:R-:W-:-:S05]  /*04f0*/  IMAD.MOV R5, RZ, RZ, -R5 ;  /* 0x000000ffff057224 */ /* 0x000fca00078e0a05 */
[----:B------:R-:W-:Y:S02]  /*0500*/  ISETP.GE.AND P0, PT, R5, RZ, PT ;  /* 0x000000ff0500720c */ /* 0x000fe40003f06270 */
[----:B------:R-:W-:-:S04]  /*0510*/  IADD3 R5, PT, PT, R2, -0xfc, RZ ;  /* 0xffffff0402057810 */ /* 0x000fc80007ffe0ff */
[----:B------:R-:W-:-:S07]  /*0520*/  SHF.R.U32.HI R5, RZ, R5, R8 ;  /* 0x00000005ff057219 */ /* 0x000fce0000011608 */
[----:B------:R-:W-:-:S05]  /*0530*/  @!P0 VIADD R5, R5, 0x1 ;  /* 0x0000000105058836 */ /* 0x000fca0000000000 */
[----:B------:R-:W-:-:S04]  /*0540*/  @!P1 SHF.L.U32 R5, R5, 0x1, RZ ;  /* 0x0000000105059819 */ /* 0x000fc800000006ff */
[----:B------:R-:W-:Y:S01]  /*0550*/  LOP3.LUT R5, R5, 0x80000000, R0, 0xf8, !PT ;  /* 0x8000000005057812 */ /* 0x000fe200078ef800 */
[----:B------:R-:W-:Y:S06]  /*0560*/  BRA `(.L_x_43) ;  /* 0x0000000000047947 */ /* 0x000fec0003800000 */
.L_x_44:
[----:B------:R0:W1:Y:S02]  /*0570*/  MUFU.RCP R5, R0 ;  /* 0x0000000000057308 */ /* 0x0000640000001000 */
.L_x_43:
[----:B------:R-:W-:Y:S05]  /*0580*/  BSYNC.RECONVERGENT B1 ;  /* 0x0000000000017941 */ /* 0x000fea0003800200 */
.L_x_41:
[----:B-1----:R-:W-:Y:S02]  /*0590*/  IMAD.MOV.U32 R7, RZ, RZ, R5 ;  /* 0x000000ffff077224 */ /* 0x002fe400078e0005 */
[----:B------:R-:W-:-:S04]  /*05a0*/  HFMA2 R5, -RZ, RZ, 0, 0 ;  /* 0x00000000ff057431 */ /* 0x000fc800000001ff */
[----:B0-----:R-:W-:Y:S05]  /*05b0*/  RET.REL.NODEC R4 `(sigmoidKernel) ;  /* 0xfffffff804907950 */ /* 0x001fea0003c3ffff */
.L_x_45:
        /* <DEDUP_REMOVED lines=12> */
.L_x_66:


//--------------------- .text.reluGradKernel      --------------------------
	.section	.text.reluGradKernel,"ax",@progbits
	.align	128
        .global         reluGradKernel
        .type           reluGradKernel,@function
        .size           reluGradKernel,(.L_x_73 - reluGradKernel)
        .other          reluGradKernel,@"STO_CUDA_ENTRY STV_DEFAULT"
reluGradKernel:
.text.reluGradKernel:
        /* <DEDUP_REMOVED lines=13> */
[----:B------:R-:W-:Y:S01]  /*00d0*/  BSSY.RECONVERGENT B0, `(.L_x_46) ;  /* 0x0000008000007945 */ /* 0x000fe20003800200 */
[----:B------:R-:W-:Y:S02]  /*00e0*/  HFMA2 R9, -RZ, RZ, 0, 0 ;  /* 0x00000000ff097431 */ /* 0x000fe400000001ff */
[----:B--2---:R-:W-:Y:S01]  /*00f0*/  IMAD.WIDE R4, R7, 0x4, R4 ;  /* 0x0000000407047825 */ /* 0x004fe200078e0204 */
[----:B---3--:R-:W-:-:S13]  /*0100*/  FSETP.GT.AND P0, PT, R2, RZ, PT ;  /* 0x000000ff0200720b */ /* 0x008fda0003f04000 */
[----:B------:R-:W-:Y:S05]  /*0110*/  @!P0 BRA `(.L_x_47) ;  /* 0x00000000000c8947 */ /* 0x000fea0003800000 */
[----:B------:R-:W0:Y:S02]  /*0120*/  LDC.64 R2, c[0x0][0x388] ;  /* 0x0000e200ff027b82 */ /* 0x000e240000000a00 */
[----:B0-----:R-:W-:-:S05]  /*0130*/  IMAD.WIDE R2, R7, 0x4, R2 ;  /* 0x0000000407027825 */ /* 0x001fca00078e0202 */
[----:B------:R0:W5:Y:S02]  /*0140*/  LDG.E R9, desc[UR4][R2.64] ;  /* 0x0000000402097981 */ /* 0x000164000c1e1900 */
.L_x_47:
[----:B------:R-:W-:Y:S05]  /*0150*/  BSYNC.RECONVERGENT B0 ;  /* 0x0000000000007941 */ /* 0x000fea0003800200 */
.L_x_46:
[----:B-----5:R-:W-:Y:S01]  /*0160*/  STG.E desc[UR4][R4.64], R9 ;  /* 0x0000000904007986 */ /* 0x020fe2000c101904 */
[----:B------:R-:W-:Y:S05]  /*0170*/  EXIT ;  /* 0x000000000000794d */ /* 0x000fea0003800000 */
.L_x_48:
        /* <DEDUP_REMOVED lines=16> */
.L_x_73:


//--------------------- .text.reluKernel          --------------------------
	.section	.text.reluKernel,"ax",@progbits
	.align	128
        .global         reluKernel
        .type           reluKernel,@function
        .size           reluKernel,(.L_x_74 - reluKernel)
        .other          reluKernel,@"STO_CUDA_ENTRY STV_DEFAULT"
reluKernel:
.text.reluKernel:
        /* <DEDUP_REMOVED lines=13> */
[----:B--2---:R-:W-:Y:S01]  /*00d0*/  IMAD.WIDE R4, R7, 0x4, R4 ;  /* 0x0000000407047825 */ /* 0x004fe200078e0204 */
[----:B---3--:R-:W-:-:S05]  /*00e0*/  FMNMX R7, RZ, R2, !PT ;  /* 0x00000002ff077209 */ /* 0x008fca0007800000 */
[----:B------:R-:W-:Y:S01]  /*00f0*/  STG.E desc[UR4][R4.64], R7 ;  /* 0x0000000704007986 */ /* 0x000fe2000c101904 */
[----:B------:R-:W-:Y:S05]  /*0100*/  EXIT ;  /* 0x000000000000794d */ /* 0x000fea0003800000 */
.L_x_49:
        /* <DEDUP_REMOVED lines=15> */
.L_x_74:


//--------------------- .text.dotProductKernel    --------------------------
	.section	.text.dotProductKernel,"ax",@progbits
	.align	128
        .global         dotProductKernel
        .type           dotProductKernel,@function
        .size           dotProductKernel,(.L_x_75 - dotProductKernel)
        .other          dotProductKernel,@"STO_CUDA_ENTRY STV_DEFAULT"
dotProductKernel:
.text.dotProductKernel:
        /* <DEDUP_REMOVED lines=10> */
[----:B------:R-:W2:Y:S08]  /*00a0*/  LDC.64 R4, c[0x0][0x388] ;  /* 0x0000e200ff047b82 */ /* 0x000eb00000000a00 */
[----:B------:R-:W3:Y:S01]  /*00b0*/  LDC.64 R6, c[0x0][0x390] ;  /* 0x0000e400ff067b82 */ /* 0x000ee20000000a00 */
[----:B0-----:R-:W-:-:S06]  /*00c0*/  IMAD.WIDE R2, R9, 0x4, R2 ;  /* 0x0000000409027825 */ /* 0x001fcc00078e0202 */
[----:B-1----:R-:W4:Y:S01]  /*00d0*/  LDG.E R2, desc[UR4][R2.64] ;  /* 0x0000000402027981 */ /* 0x002f22000c1e1900 */
[----:B--2---:R-:W-:-:S06]  /*00e0*/  IMAD.WIDE R4, R9, 0x4, R4 ;  /* 0x0000000409047825 */ /* 0x004fcc00078e0204 */
[----:B------:R-:W4:Y:S01]  /*00f0*/  LDG.E R5, desc[UR4][R4.64] ;  /* 0x0000000404057981 */ /* 0x000f22000c1e1900 */
[----:B---3--:R-:W-:-:S04]  /*0100*/  IMAD.WIDE R6, R9, 0x4, R6 ;  /* 0x0000000409067825 */ /* 0x008fc800078e0206 */
[----:B----4-:R-:W-:-:S05]  /*0110*/  FMUL R9, R2, R5 ;  /* 0x0000000502097220 */ /* 0x010fca0000400000 */
[----:B------:R-:W-:Y:S01]  /*0120*/  STG.E desc[UR4][R6.64], R9 ;  /* 0x0000000906007986 */ /* 0x000fe2000c101904 */
[----:B------:R-:W-:Y:S05]  /*0130*/  EXIT ;  /* 0x000000000000794d */ /* 0x000fea0003800000 */
.L_x_50:
        /* <DEDUP_REMOVED lines=12> */
.L_x_75:


//--------------------- .text.matrixVectorMulKernel --------------------------
	.section	.text.matrixVectorMulKernel,"ax",@progbits
	.align	128
        .global         matrixVectorMulKernel
        .type           matrixVectorMulKernel,@function
        .size           matrixVectorMulKernel,(.L_x_76 - matrixVectorMulKernel)
        .other          matrixVectorMulKernel,@"STO_CUDA_ENTRY STV_DEFAULT"
matrixVectorMulKernel:
.text.matrixVectorMulKernel:
        /* <DEDUP_REMOVED lines=8> */
[----:B------:R-:W0:Y:S01]  /*0080*/  LDCU UR8, c[0x0][0x39c] ;  /* 0x00007380ff0877ac */ /* 0x000e220008000800 */
[----:B------:R-:W-:Y:S01]  /*0090*/  HFMA2 R15, -RZ, RZ, 0, 0 ;  /* 0x00000000ff0f7431 */ /* 0x000fe200000001ff */
[----:B------:R-:W1:Y:S01]  /*00a0*/  LDCU.64 UR16, c[0x0][0x358] ;  /* 0x00006b00ff1077ac */ /* 0x000e620008000a00 */
[----:B0-----:R-:W-:-:S09]  /*00b0*/  UISETP.GE.AND UP0, UPT, UR8, 0x1, UPT ;  /* 0x000000010800788c */ /* 0x001fd2000bf06270 */
[----:B-1----:R-:W-:Y:S05]  /*00c0*/  BRA.U !UP0, `(.L_x_51) ;  /* 0x0000000908647547 */ /* 0x002fea000b800000 */
[----:B------:R-:W-:Y:S02]  /*00d0*/  UISETP.GE.U32.AND UP1, UPT, UR8, 0x10, UPT ;  /* 0x000000100800788c */ /* 0x000fe4000bf26070 */
[----:B------:R-:W-:Y:S01]  /*00e0*/  IMAD R7, R0, UR8, RZ ;  /* 0x0000000800077c24 */ /* 0x000fe2000f8e02ff */
[----:B------:R-:W-:Y:S01]  /*00f0*/  ULOP3.LUT UR9, UR8, 0xf, URZ, 0xc0, !UPT ;  /* 0x0000000f08097892 */ /* 0x000fe2000f8ec0ff */
[----:B------:R-:W-:Y:S02]  /*0100*/  MOV R15, RZ ;  /* 0x000000ff000f7202 */ /* 0x000fe40000000f00 */
[----:B------:R-:W-:Y:S01]  /*0110*/  MOV R8, RZ ;  /* 0x000000ff00087202 */ /* 0x000fe20000000f00 */
[----:B------:R-:W-:Y:S02]  /*0120*/  UISETP.NE.AND UP0, UPT, UR9, URZ, UPT ;  /* 0x000000ff0900728c */ /* 0x000fe4000bf05270 */
[----:B------:R-:W-:Y:S09]  /*0130*/  BRA.U !UP1, `(.L_x_52) ;  /* 0x0000000509147547 */ /* 0x000ff2000b800000 */
[----:B------:R-:W0:Y:S01]  /*0140*/  LDCU.128 UR12, c[0x0][0x380] ;  /* 0x00007000ff0c77ac */ /* 0x000e220008000c00 */
[----:B------:R-:W-:Y:S02]  /*0150*/  MOV R15, RZ ;  /* 0x000000ff000f7202 */ /* 0x000fe40000000f00 */
[----:B------:R-:W-:Y:S01]  /*0160*/  MOV R6, R7 ;  /* 0x0000000700067202 */ /* 0x000fe20000000f00 */
[----:B------:R-:W-:-:S04]  /*0170*/  ULOP3.LUT UR10, UR8, 0x7ffffff0, URZ, 0xc0, !UPT ;  /* 0x7ffffff0080a7892 */ /* 0x000fc8000f8ec0ff */
[----:B------:R-:W-:Y:S02]  /*0180*/  UIADD3 UR11, UPT, UPT, -UR10, URZ, URZ ;  /* 0x000000ff0a0b7290 */ /* 0x000fe4000fffe1ff */
[----:B------:R-:W-:Y:S01]  /*0190*/  MOV R8, UR10 ;  /* 0x0000000a00087c02 */ /* 0x000fe20008000f00 */
[----:B0-----:R-:W-:Y:S02]  /*01a0*/  UIADD3 UR4, UP2, UPT, UR14, 0x20, URZ ;  /* 0x000000200e047890 */ /* 0x001fe4000ff5e0ff */
[----:B------:R-:W-:Y:S02]  /*01b0*/  UIADD3 UR6, UP1, UPT, UR12, 0x20, URZ ;  /* 0x000000200c067890 */ /* 0x000fe4000ff3e0ff */
[----:B------:R-:W-:Y:S02]  /*01c0*/  UIADD3.X UR5, UPT, UPT, URZ, UR15, URZ, UP2, !UPT ;  /* 0x0000000fff057290 */ /* 0x000fe400097fe4ff */
[----:B------:R-:W-:Y:S01]  /*01d0*/  MOV R2, UR4 ;  /* 0x0000000400027c02 */ /* 0x000fe20008000f00 */
[----:B------:R-:W-:-:S03]  /*01e0*/  UIADD3.X UR7, UPT, UPT, URZ, UR13, URZ, UP1, !UPT ;  /* 0x0000000dff077290 */ /* 0x000fc60008ffe4ff */
[----:B------:R-:W-:-:S09]  /*01f0*/  MOV R3, UR5 ;  /* 0x0000000500037c02 */ /* 0x000fd20008000f00 */
.L_x_53:
[----:B------:R-:W-:Y:S01]  /*0200*/  MOV R4, UR6 ;  /* 0x0000000600047c02 */ /* 0x000fe20008000f00 */
[----:B------:R-:W2:Y:S01]  /*0210*/  LDG.E R17, desc[UR16][R2.64+-0x20] ;  /* 0xffffe01002117981 */ /* 0x000ea2000c1e1900 */
[----:B------:R-:W-:-:S03]  /*0220*/  MOV R5, UR7 ;  /* 0x0000000700057c02 */ /* 0x000fc60008000f00 */
[----:B------:R-:W3:Y:S01]  /*0230*/  LDG.E R25, desc[UR16][R2.64+-0x1c] ;  /* 0xffffe41002197981 */ /* 0x000ee2000c1e1900 */
[----:B------:R-:W-:-:S03]  /*0240*/  IMAD.WIDE R4, R6, 0x4, R4 ;  /* 0x0000000406047825 */ /* 0x000fc600078e0204 */
[----:B------:R-:W4:Y:S04]  /*0250*/  LDG.E R19, desc[UR16][R2.64+-0x18] ;  /* 0xffffe81002137981 */ /* 0x000f28000c1e1900 */
[----:B------:R-:W2:Y:S04]  /*0260*/  LDG.E R16, desc[UR16][R4.64+-0x20] ;  /* 0xffffe01004107981 */ /* 0x000ea8000c1e1900 */
[----:B------:R-:W3:Y:S04]  /*0270*/  LDG.E R18, desc[UR16][R4.64+-0x1c] ;  /* 0xffffe41004127981 */ /* 0x000ee8000c1e1900 */
[----:B------:R-:W4:Y:S04]  /*0280*/  LDG.E R20, desc[UR16][R4.64+-0x18] ;  /* 0xffffe81004147981 */ /* 0x000f28000c1e1900 */
[----:B------:R-:W5:Y:S04]  /*0290*/  LDG.E R22, desc[UR16][R2.64+-0x14] ;  /* 0xffffec1002167981 */ /* 0x000f68000c1e1900 */
        /* <DEDUP_REMOVED lines=8> */
[----:B------:R-:W5:Y:S01]  /*0320*/  LDG.E R14, desc[UR16][R4.64+-0x4] ;  /* 0xfffffc10040e7981 */ /* 0x000f62000c1e1900 */
[----:B--2---:R-:W-:-:S03]  /*0330*/  FFMA R17, R16, R17, R15 ;  /* 0x0000001110117223 */ /* 0x004fc6000000000f */
[----:B------:R-:W2:Y:S04]  /*0340*/  LDG.E R15, desc[UR16][R2.64] ;  /* 0x00000010020f7981 */ /* 0x000ea8000c1e1900 */
[----:B------:R-:W2:Y:S01]  /*0350*/  LDG.E R16, desc[UR16][R4.64] ;  /* 0x0000001004107981 */ /* 0x000ea2000c1e1900 */
[----:B---3--:R-:W-:-:S03]  /*0360*/  FFMA R25, R18, R25, R17 ;  /* 0x0000001912197223 */ /* 0x008fc60000000011 */
[----:B------:R-:W3:Y:S01]  /*0370*/  LDG.E R17, desc[UR16][R2.64+0x4] ;  /* 0x0000041002117981 */ /* 0x000ee2000c1e1900 */
[----:B----4-:R-:W-:-:S03]  /*0380*/  FFMA R26, R20, R19, R25 ;  /* 0x00000013141a7223 */ /* 0x010fc60000000019 */
[----:B------:R-:W3:Y:S04]  /*0390*/  LDG.E R18, desc[UR16][R4.64+0x4] ;  /* 0x0000041004127981 */ /* 0x000ee8000c1e1900 */
[----:B------:R-:W4:Y:S01]  /*03a0*/  LDG.E R20, desc[UR16][R2.64+0x8] ;  /* 0x0000081002147981 */ /* 0x000f22000c1e1900 */
[----:B-----5:R-:W-:-:S03]  /*03b0*/  FFMA R25, R21, R22, R26 ;  /* 0x0000001615197223 */ /* 0x020fc6000000001a */
[----:B------:R-:W4:Y:S04]  /*03c0*/  LDG.E R19, desc[UR16][R4.64+0x8] ;  /* 0x0000081004137981 */ /* 0x000f28000c1e1900 */
[----:B------:R-:W5:Y:S01]  /*03d0*/  LDG.E R22, desc[UR16][R2.64+0xc] ;  /* 0x00000c1002167981 */ /* 0x000f62000c1e1900 */
[----:B------:R-:W-:-:S03]  /*03e0*/  FFMA R25, R24, R23, R25 ;  /* 0x0000001718197223 */ /* 0x000fc60000000019 */
[----:B------:R-:W5:Y:S04]  /*03f0*/  LDG.E R21, desc[UR16][R4.64+0xc] ;  /* 0x00000c1004157981 */ /* 0x000f68000c1e1900 */
[----:B------:R-:W5:Y:S01]  /*0400*/  LDG.E R24, desc[UR16][R2.64+0x10] ;  /* 0x0000101002187981 */ /* 0x000f62000c1e1900 */
[----:B------:R-:W-:-:S03]  /*0410*/  FFMA R25, R10, R9, R25 ;  /* 0x000000090a197223 */ /* 0x000fc60000000019 */
[----:B------:R-:W5:Y:S04]  /*0420*/  LDG.E R23, desc[UR16][R4.64+0x10] ;  /* 0x0000101004177981 */ /* 0x000f68000c1e1900 */
[----:B------:R-:W5:Y:S01]  /*0430*/  LDG.E R10, desc[UR16][R2.64+0x14] ;  /* 0x00001410020a7981 */ /* 0x000f62000c1e1900 */
[----:B------:R-:W-:-:S03]  /*0440*/  FFMA R27, R12, R11, R25 ;  /* 0x0000000b0c1b7223 */ /* 0x000fc60000000019 */
[----:B------:R-:W5:Y:S04]  /*0450*/  LDG.E R9, desc[UR16][R4.64+0x14] ;  /* 0x0000141004097981 */ /* 0x000f68000c1e1900 */
[----:B------:R-:W5:Y:S04]  /*0460*/  LDG.E R11, desc[UR16][R2.64+0x18] ;  /* 0x00001810020b7981 */ /* 0x000f68000c1e1900 */
[----:B------:R-:W5:Y:S04]  /*0470*/  LDG.E R12, desc[UR16][R4.64+0x18] ;  /* 0x00001810040c7981 */ /* 0x000f68000c1e1900 */
[----:B------:R-:W5:Y:S04]  /*0480*/  LDG.E R25, desc[UR16][R4.64+0x1c] ;  /* 0x00001c1004197981 */ /* 0x000f68000c1e1900 */
[----:B------:R0:W5:Y:S01]  /*0490*/  LDG.E R26, desc[UR16][R2.64+0x1c] ;  /* 0x00001c10021a7981 */ /* 0x000162000c1e1900 */
[----:B------:R-:W-:Y:S01]  /*04a0*/  FFMA R13, R14, R13, R27 ;  /* 0x0000000d0e0d7223 */ /* 0x000fe2000000001b */
[----:B------:R-:W-:-:S04]  /*04b0*/  UIADD3 UR11, UPT, UPT, UR11, 0x10, URZ ;  /* 0x000000100b0b7890 */ /* 0x000fc8000fffe0ff */
[----:B------:R-:W-:Y:S01]  /*04c0*/  UISETP.NE.AND UP1, UPT, UR11, URZ, UPT ;  /* 0x000000ff0b00728c */ /* 0x000fe2000bf25270 */
[----:B0-----:R-:W-:Y:S02]  /*04d0*/  IADD3 R2, P0, PT, R2, 0x40, RZ ;  /* 0x0000004002027810 */ /* 0x001fe40007f1e0ff */
[----:B------:R-:W-:Y:S02]  /*04e0*/  IADD3 R6, PT, PT, R6, 0x10, RZ ;  /* 0x0000001006067810 */ /* 0x000fe40007ffe0ff */
[----:B------:R-:W-:Y:S01]  /*04f0*/  IADD3.X R3, PT, PT, RZ, R3, RZ, P0, !PT ;  /* 0x00000003ff037210 */ /* 0x000fe200007fe4ff */
[----:B--2---:R-:W-:-:S04]  /*0500*/  FFMA R13, R16, R15, R13 ;  /* 0x0000000f100d7223 */ /* 0x004fc8000000000d */
[----:B---3--:R-:W-:-:S04]  /*0510*/  FFMA R18, R18, R17, R13 ;  /* 0x0000001112127223 */ /* 0x008fc8000000000d */
[----:B----4-:R-:W-:-:S04]  /*0520*/  FFMA R18, R19, R20, R18 ;  /* 0x0000001413127223 */ /* 0x010fc80000000012 */
[----:B-----5:R-:W-:-:S04]  /*0530*/  FFMA R18, R21, R22, R18 ;  /* 0x0000001615127223 */ /* 0x020fc80000000012 */
[----:B------:R-:W-:-:S04]  /*0540*/  FFMA R18, R23, R24, R18 ;  /* 0x0000001817127223 */ /* 0x000fc80000000012 */
[----:B------:R-:W-:-:S04]  /*0550*/  FFMA R9, R9, R10, R18 ;  /* 0x0000000a09097223 */ /* 0x000fc80000000012 */
[----:B------:R-:W-:-:S04]  /*0560*/  FFMA R12, R12, R11, R9 ;  /* 0x0000000b0c0c7223 */ /* 0x000fc80000000009 */
[----:B------:R-:W-:Y:S01]  /*0570*/  FFMA R15, R25, R26, R12 ;  /* 0x0000001a190f7223 */ /* 0x000fe2000000000c */
[----:B------:R-:W-:Y:S06]  /*0580*/  BRA.U UP1, `(.L_x_53) ;  /* 0xfffffffd011c7547 */ /* 0x000fec000b83ffff */
.L_x_52:
[----:B------:R-:W-:Y:S05]  /*0590*/  BRA.U !UP0, `(.L_x_51) ;  /* 0x0000000508307547 */ /* 0x000fea000b800000 */
[----:B------:R-:W-:Y:S02]  /*05a0*/  UISETP.GE.U32.AND UP0, UPT, UR9, 0x8, UPT ;  /* 0x000000080900788c */ /* 0x000fe4000bf06070 */
[----:B------:R-:W-:-:S04]  /*05b0*/  ULOP3.LUT UR5, UR8, 0x7, URZ, 0xc0, !UPT ;  /* 0x0000000708057892 */ /* 0x000fc8000f8ec0ff */
[----:B------:R-:W-:-:S03]  /*05c0*/  UISETP.NE.AND UP1, UPT, UR5, URZ, UPT ;  /* 0x000000ff0500728c */ /* 0x000fc6000bf25270 */
[----:B------:R-:W-:Y:S08]  /*05d0*/  BRA.U !UP0, `(.L_x_54) ;  /* 0x0000000108787547 */ /* 0x000ff0000b800000 */
[----:B------:R-:W0:Y:S01]  /*05e0*/  LDC.64 R2, c[0x0][0x380] ;  /* 0x0000e000ff027b82 */ /* 0x000e220000000a00 */
[----:B------:R-:W-:-:S07]  /*05f0*/  IADD3 R9, PT, PT, R7, R8, RZ ;  /* 0x0000000807097210 */ /* 0x000fce0007ffe0ff */
[----:B------:R-:W1:Y:S01]  /*0600*/  LDC.64 R4, c[0x0][0x388] ;  /* 0x0000e200ff047b82 */ /* 0x000e620000000a00 */
[----:B0-----:R-:W-:-:S05]  /*0610*/  IMAD.WIDE R2, R9, 0x4, R2 ;  /* 0x0000000409027825 */ /* 0x001fca00078e0202 */
[----:B------:R-:W2:Y:S01]  /*0620*/  LDG.E R10, desc[UR16][R2.64] ;  /* 0x00000010020a7981 */ /* 0x000ea2000c1e1900 */
[----:B-1----:R-:W-:-:S03]  /*0630*/  IMAD.WIDE.U32 R4, R8, 0x4, R4 ;  /* 0x0000000408047825 */ /* 0x002fc600078e0004 */
[----:B------:R-:W3:Y:S04]  /*0640*/  LDG.E R13, desc[UR16][R2.64+0x4] ;  /* 0x00000410020d7981 */ /* 0x000ee8000c1e1900 */
[----:B------:R-:W2:Y:S04]  /*0650*/  LDG.E R11, desc[UR16][R4.64] ;  /* 0x00000010040b7981 */ /* 0x000ea8000c1e1900 */
[----:B------:R-:W3:Y:S04]  /*0660*/  LDG.E R12, desc[UR16][R4.64+0x4] ;  /* 0x00000410040c7981 */ /* 0x000ee8000c1e1900 */
[----:B------:R-:W4:Y:S04]  /*0670*/  LDG.E R17, desc[UR16][R2.64+0x8] ;  /* 0x0000081002117981 */ /* 0x000f28000c1e1900 */
        /* <DEDUP_REMOVED lines=11> */
[----:B------:R-:W-:Y:S01]  /*0730*/  IADD3 R8, PT, PT, R8, 0x8, RZ ;  /* 0x0000000808087810 */ /* 0x000fe20007ffe0ff */
[----:B--2---:R-:W-:-:S04]  /*0740*/  FFMA R10, R10, R11, R15 ;  /* 0x0000000b0a0a7223 */ /* 0x004fc8000000000f */
[----:B---3--:R-:W-:-:S04]  /*0750*/  FFMA R10, R13, R12, R10 ;  /* 0x0000000c0d0a7223 */ /* 0x008fc8000000000a */
[----:B----4-:R-:W-:-:S04]  /*0760*/  FFMA R10, R17, R14, R10 ;  /* 0x0000000e110a7223 */ /* 0x010fc8000000000a */
[----:B-----5:R-:W-:-:S04]  /*0770*/  FFMA R10, R19, R16, R10 ;  /* 0x00000010130a7223 */ /* 0x020fc8000000000a */
[----:B------:R-:W-:-:S04]  /*0780*/  FFMA R10, R21, R18, R10 ;  /* 0x00000012150a7223 */ /* 0x000fc8000000000a */
[----:B------:R-:W-:-:S04]  /*0790*/  FFMA R23, R23, R20, R10 ;  /* 0x0000001417177223 */ /* 0x000fc8000000000a */
[----:B------:R-:W-:-:S04]  /*07a0*/  FFMA R6, R6, R9, R23 ;  /* 0x0000000906067223 */ /* 0x000fc80000000017 */
[----:B------:R-:W-:-:S07]  /*07b0*/  FFMA R15, R25, R22, R6 ;  /* 0x00000016190f7223 */ /* 0x000fce0000000006 */
.L_x_54:
        /* <DEDUP_REMOVED lines=17> */
[----:B------:R-:W5:Y:S01]  /*08d0*/  LDG.E R14, desc[UR16][R4.64+0xc] ;  /* 0x00000c10040e7981 */ /* 0x000f62000c1e1900 */
[----:B------:R-:W-:Y:S01]  /*08e0*/  IADD3 R8, PT, PT, R8, 0x4, RZ ;  /* 0x0000000408087810 */ /* 0x000fe20007ffe0ff */
[----:B--2---:R-:W-:-:S04]  /*08f0*/  FFMA R6, R6, R9, R15 ;  /* 0x0000000906067223 */ /* 0x004fc8000000000f */
[----:B---3--:R-:W-:-:S04]  /*0900*/  FFMA R6, R11, R10, R6 ;  /* 0x0000000a0b067223 */ /* 0x008fc80000000006 */
[----:B----4-:R-:W-:-:S04]  /*0910*/  FFMA R6, R13, R12, R6 ;  /* 0x0000000c0d067223 */ /* 0x010fc80000000006 */
[----:B-----5:R-:W-:-:S07]  /*0920*/  FFMA R15, R17, R14, R6 ;  /* 0x0000000e110f7223 */ /* 0x020fce0000000006 */
.L_x_55:
[----:B------:R-:W-:Y:S05]  /*0930*/  BRA.U !UP1, `(.L_x_51) ;  /* 0x0000000109487547 */ /* 0x000fea000b800000 */
[----:B------:R-:W0:Y:S01]  /*0940*/  LDC.64 R2, c[0x0][0x388] ;  /* 0x0000e200ff027b82 */ /* 0x000e220000000a00 */
[----:B------:R-:W-:Y:S01]  /*0950*/  IADD3 R7, PT, PT, R7, R8, RZ ;  /* 0x0000000807077210 */ /* 0x000fe20007ffe0ff */
[----:B------:R-:W-:-:S06]  /*0960*/  UIADD3 UR4, UPT, UPT, -UR4, URZ, URZ ;  /* 0x000000ff04047290 */ /* 0x000fcc000fffe1ff */
[----:B------:R-:W1:Y:S01]  /*0970*/  LDC.64 R10, c[0x0][0x380] ;  /* 0x0000e000ff0a7b82 */ /* 0x000e620000000a00 */
[----:B0-----:R-:W-:-:S03]  /*0980*/  IMAD.WIDE.U32 R2, R8, 0x4, R2 ;  /* 0x0000000408027825 */ /* 0x001fc600078e0002 */
[----:B------:R-:W-:Y:S02]  /*0990*/  MOV R6, R2 ;  /* 0x0000000200067202 */ /* 0x000fe40000000f00 */
[----:B------:R-:W-:-:S07]  /*09a0*/  MOV R5, R3 ;  /* 0x0000000300057202 */ /* 0x000fce0000000f00 */
.L_x_56:
[----:B-1----:R-:W-:Y:S01]  /*09b0*/  IMAD.WIDE R2, R7, 0x4, R10 ;  /* 0x0000000407027825 */ /* 0x002fe200078e020a */
[----:B------:R-:W-:-:S05]  /*09c0*/  MOV R4, R6 ;  /* 0x0000000600047202 */ /* 0x000fca0000000f00 */
[----:B------:R-:W2:Y:S04]  /*09d0*/  LDG.E R2, desc[UR16][R2.64] ;  /* 0x0000001002027981 */ /* 0x000ea8000c1e1900 */
[----:B------:R0:W2:Y:S01]  /*09e0*/  LDG.E R4, desc[UR16][R4.64] ;  /* 0x0000001004047981 */ /* 0x0000a2000c1e1900 */
[----:B------:R-:W-:Y:S01]  /*09f0*/  UIADD3 UR4, UPT, UPT, UR4, 0x1, URZ ;  /* 0x0000000104047890 */ /* 0x000fe2000fffe0ff */
[----:B------:R-:W-:Y:S02]  /*0a00*/  IADD3 R6, P0, PT, R6, 0x4, RZ ;  /* 0x0000000406067810 */ /* 0x000fe40007f1e0ff */
[----:B------:R-:W-:Y:S01]  /*0a10*/  IADD3 R7, PT, PT, R7, 0x1, RZ ;  /* 0x0000000107077810 */ /* 0x000fe20007ffe0ff */
[----:B------:R-:W-:Y:S01]  /*0a20*/  UISETP.NE.AND UP0, UPT, UR4, URZ, UPT ;  /* 0x000000ff0400728c */ /* 0x000fe2000bf05270 */
[----:B0-----:R-:W-:Y:S01]  /*0a30*/  IADD3.X R5, PT, PT, RZ, R5, RZ, P0, !PT ;  /* 0x00000005ff057210 */ /* 0x001fe200007fe4ff */
[----:B--2---:R-:W-:-:S07]  /*0a40*/  FFMA R15, R2, R4, R15 ;  /* 0x00000004020f7223 */ /* 0x004fce000000000f */
[----:B------:R-:W-:Y:S05]  /*0a50*/  BRA.U UP0, `(.L_x_56) ;  /* 0xfffffffd00d47547 */ /* 0x000fea000b83ffff */
.L_x_51:
[----:B------:R-:W0:Y:S02]  /*0a60*/  LDC.64 R2, c[0x0][0x390] ;  /* 0x0000e400ff027b82 */ /* 0x000e240000000a00 */
[----:B0-----:R-:W-:-:S05]  /*0a70*/  IMAD.WIDE R2, R0, 0x4, R2 ;  /* 0x0000000400027825 */ /* 0x001fca00078e0202 */
[----:B------:R-:W-:Y:S01]  /*0a80*/  STG.E desc[UR16][R2.64], R15 ;  /* 0x0000000f02007986 */ /* 0x000fe2000c101910 */
[----:B------:R-:W-:Y:S05]  /*0a90*/  EXIT ;  /* 0x000000000000794d */ /* 0x000fea0003800000 */
.L_x_57:
        /* <DEDUP_REMOVED lines=14> */
.L_x_76:


//--------------------- .text.matrixMulKernel     --------------------------
	.section	.text.matrixMulKernel,"ax",@progbits
	.align	128
        .global         matrixMulKernel
        .type           matrixMulKernel,@function
        .size           matrixMulKernel,(.L_x_77 - matrixMulKernel)
        .other          matrixMulKernel,@"STO_CUDA_ENTRY STV_DEFAULT"
matrixMulKernel:
.text.matrixMulKernel:
[----:B------:R-:W-:Y:S01]  /*0000*/  LDC R1, c[0x0][0x37c] ;  /* 0x0000df00ff017b82 */ /* 0x000fe20000000800 */
[----:B------:R-:W0:Y:S07]  /*0010*/  S2R R0, SR_TID.Y ;  /* 0x0000000000007919 */ /* 0x000e2e0000002200 */
[----:B------:R-:W0:Y:S01]  /*0020*/  S2UR UR4, SR_CTAID.Y ;  /* 0x00000000000479c3 */ /* 0x000e220000002600 */
[----:B------:R-:W1:Y:S01]  /*0030*/  LDCU UR20, c[0x0][0x398] ;  /* 0x00007300ff1477ac */ /* 0x000e620008000800 */
[----:B------:R-:W2:Y:S06]  /*0040*/  S2R R3, SR_TID.X ;  /* 0x0000000000037919 */ /* 0x000eac0000002100 */
[----:B------:R-:W0:Y:S08]  /*0050*/  LDC R13, c[0x0][0x364] ;  /* 0x0000d900ff0d7b82 */ /* 0x000e300000000800 */
[----:B------:R-:W2:Y:S08]  /*0060*/  S2UR UR5, SR_CTAID.X ;  /* 0x00000000000579c3 */ /* 0x000eb00000002500 */
[----:B------:R-:W2:Y:S01]  /*0070*/  LDC R2, c[0x0][0x360] ;  /* 0x0000d800ff027b82 */ /* 0x000ea20000000800 */
[----:B0-----:R-:W-:-:S02]  /*0080*/  IMAD R13, R13, UR4, R0 ;  /* 0x000000040d0d7c24 */ /* 0x001fc4000f8e0200 */
[----:B--2---:R-:W-:-:S05]  /*0090*/  IMAD R0, R2, UR5, R3 ;  /* 0x0000000502007c24 */ /* 0x004fca000f8e0203 */
[----:B------:R-:W-:-:S04]  /*00a0*/  VIMNMX R2, PT, PT, R13, R0, !PT ;  /* 0x000000000d027248 */ /* 0x000fc80007fe0100 */
[----:B-1----:R-:W-:-:S13]  /*00b0*/  ISETP.GE.AND P0, PT, R2, UR20, PT ;  /* 0x0000001402007c0c */ /* 0x002fda000bf06270 */
[----:B------:R-:W-:Y:S05]  /*00c0*/  @P0 EXIT ;  /* 0x000000000000094d */ /* 0x000fea0003800000 */
[----:B------:R-:W-:Y:S01]  /*00d0*/  UISETP.GE.U32.AND UP0, UPT, UR20, 0x8, UPT ;  /* 0x000000081400788c */ /* 0x000fe2000bf06070 */
[----:B------:R-:W-:Y:S02]  /*00e0*/  HFMA2 R12, -RZ, RZ, 0, 0 ;  /* 0x00000000ff0c7431 */ /* 0x000fe400000001ff */
[----:B------:R-:W-:Y:S01]  /*00f0*/  IMAD R13, R13, UR20, RZ ;  /* 0x000000140d0d7c24 */ /* 0x000fe2000f8e02ff */
[----:B------:R-:W-:Y:S01]  /*0100*/  UMOV UR4, URZ ;  /* 0x000000ff00047c82 */ /* 0x000fe20008000000 */
[----:B------:R-:W0:Y:S04]  /*0110*/  LDCU.64 UR18, c[0x0][0x358] ;  /* 0x00006b00ff1277ac */ /* 0x000e280008000a00 */
[----:B------:R-:W-:Y:S05]  /*0120*/  BRA.U !UP0, `(.L_x_58) ;  /* 0x0000000508047547 */ /* 0x000fea000b800000 */
[----:B------:R-:W1:Y:S01]  /*0130*/  LDCU.128 UR24, c[0x0][0x380] ;  /* 0x00007000ff1877ac */ /* 0x000e620008000c00 */
[----:B------:R-:W-:Y:S02]  /*0140*/  MOV R12, RZ ;  /* 0x000000ff000c7202 */ /* 0x000fe40000000f00 */
[----:B------:R-:W-:Y:S01]  /*0150*/  MOV R14, R0 ;  /* 0x00000000000e7202 */ /* 0x000fe20000000f00 */
[----:B------:R-:W-:-:S04]  /*0160*/  ULOP3.LUT UR4, UR20, 0x7ffffff8, URZ, 0xc0, !UPT ;  /* 0x7ffffff814047892 */ /* 0x000fc8000f8ec0ff */
[----:B------:R-:W-:Y:S01]  /*0170*/  UIADD3 UR5, UPT, UPT, -UR4, URZ, URZ ;  /* 0x000000ff04057290 */ /* 0x000fe2000fffe1ff */
[----:B-1----:R-:W-:Y:S01]  /*0180*/  MOV R2, UR24 ;  /* 0x0000001800027c02 */ /* 0x002fe20008000f00 */
[----:B------:R-:W-:Y:S01]  /*0190*/  UIMAD.WIDE UR6, UR20, 0x8, UR26 ;  /* 0x00000008140678a5 */ /* 0x000fe2000f8e021a */
[----:B------:R-:W-:Y:S01]  /*01a0*/  MOV R3, UR25 ;  /* 0x0000001900037c02 */ /* 0x000fe20008000f00 */
[----:B------:R-:W-:Y:S02]  /*01b0*/  UIMAD.WIDE UR8, UR20, 0xc, UR26 ;  /* 0x0000000c140878a5 */ /* 0x000fe4000f8e021a */
[----:B------:R-:W-:Y:S01]  /*01c0*/  UIMAD.WIDE UR10, UR20, 0x10, UR26 ;  /* 0x00000010140a78a5 */ /* 0x000fe2000f8e021a */
[----:B------:R-:W-:Y:S01]  /*01d0*/  IMAD.WIDE.U32 R2, R13, 0x4, R2 ;  /* 0x000000040d027825 */ /* 0x000fe200078e0002 */
[----:B------:R-:W-:Y:S02]  /*01e0*/  UIMAD.WIDE UR12, UR20, 0x14, UR26 ;  /* 0x00000014140c78a5 */ /* 0x000fe4000f8e021a */
[----:B------:R-:W-:Y:S01]  /*01f0*/  UIMAD.WIDE UR14, UR20, 0x18, UR26 ;  /* 0x00000018140e78a5 */ /* 0x000fe2000f8e021a */
[----:B------:R-:W-:Y:S01]  /*0200*/  IADD3 R2, P0, PT, R2, 0x10, RZ ;  /* 0x0000001002027810 */ /* 0x000fe20007f1e0ff */
[----:B------:R-:W-:-:S03]  /*0210*/  UIMAD.WIDE UR16, UR20, 0x1c, UR26 ;  /* 0x0000001c141078a5 */ /* 0x000fc6000f8e021a */
[----:B------:R-:W-:-:S09]  /*0220*/  IADD3.X R3, PT, PT, RZ, R3, RZ, P0, !PT ;  /* 0x00000003ff037210 */ /* 0x000fd200007fe4ff */
.L_x_59:
[----:B------:R-:W-:Y:S01]  /*0230*/  UIMAD.WIDE UR22, UR20, 0x4, UR26 ;  /* 0x00000004141678a5 */ /* 0x000fe2000f8e021a */
[----:B------:R-:W-:Y:S02]  /*0240*/  IMAD.MOV.U32 R23, RZ, RZ, 0x4 ;  /* 0x00000004ff177424 */ /* 0x000fe400078e00ff */
[----:B------:R-:W-:Y:S01]  /*0250*/  HFMA2 R11, -RZ, RZ, 0, 2.384185791015625e-07 ;  /* 0x00000004ff0b7431 */ /* 0x000fe200000001ff */
[----:B------:R-:W-:Y:S01]  /*0260*/  MOV R25, 0x4 ;  /* 0x0000000400197802 */ /* 0x000fe20000000f00 */
[----:B0-----:R-:W2:Y:S01]  /*0270*/  LDG.E R21, desc[UR18][R2.64+-0x10] ;  /* 0xfffff01202157981 */ /* 0x001ea2000c1e1900 */
[C---:B------:R-:W-:Y:S01]  /*0280*/  IMAD.WIDE R22, R14.reuse, R23, UR26 ;  /* 0x0000001a0e167e25 */ /* 0x040fe2000f8e0217 */
[----:B------:R-:W-:Y:S02]  /*0290*/  MOV R8, UR22 ;  /* 0x0000001600087c02 */ /* 0x000fe40008000f00 */
[----:B------:R-:W-:Y:S01]  /*02a0*/  MOV R9, UR23 ;  /* 0x0000001700097c02 */ /* 0x000fe20008000f00 */
[----:B------:R-:W3:Y:S02]  /*02b0*/  LDG.E R19, desc[UR18][R2.64+-0xc] ;  /* 0xfffff41202137981 */ /* 0x000ee4000c1e1900 */
[----:B------:R-:W-:-:S02]  /*02c0*/  IMAD.WIDE R8, R14, 0x4, R8 ;  /* 0x000000040e087825 */ /* 0x000fc400078e0208 */
[----:B------:R-:W2:Y:S01]  /*02d0*/  LDG.E R22, desc[UR18][R22.64] ;  /* 0x0000001216167981 */ /* 0x000ea2000c1e1900 */
[----:B------:R-:W-:Y:S01]  /*02e0*/  MOV R5, 0x4 ;  /* 0x0000000400057802 */ /* 0x000fe20000000f00 */
[C---:B------:R-:W-:Y:S02]  /*02f0*/  IMAD.WIDE R24, R14.reuse, R25, UR6 ;  /* 0x000000060e187e25 */ /* 0x040fe4000f8e0219 */
[----:B------:R0:W3:Y:S02]  /*0300*/  LDG.E R20, desc[UR18][R8.64] ;  /* 0x0000001208147981 */ /* 0x0000e4000c1e1900 */
[----:B------:R-:W-:Y:S02]  /*0310*/  IMAD.WIDE R10, R14, R11, UR8 ;  /* 0x000000080e0a7e25 */ /* 0x000fe4000f8e020b */
[----:B------:R-:W4:Y:S04]  /*0320*/  LDG.E R18, desc[UR18][R24.64] ;  /* 0x0000001218127981 */ /* 0x000f28000c1e1900 */
[----:B------:R-:W4:Y:S01]  /*0330*/  LDG.E R17, desc[UR18][R2.64+-0x8] ;  /* 0xfffff81202117981 */ /* 0x000f22000c1e1900 */
[----:B0-----:R-:W-:-:S02]  /*0340*/  HFMA2 R9, -RZ, RZ, 0, 2.384185791015625e-07 ;  /* 0x00000004ff097431 */ /* 0x001fc400000001ff */
[----:B------:R-:W-:Y:S01]  /*0350*/  IMAD.MOV.U32 R7, RZ, RZ, 0x4 ;  /* 0x00000004ff077424 */ /* 0x000fe200078e00ff */
[----:B------:R0:W5:Y:S01]  /*0360*/  LDG.E R16, desc[UR18][R10.64] ;  /* 0x000000120a107981 */ /* 0x000162000c1e1900 */
[----:B------:R-:W-:-:S03]  /*0370*/  IMAD.WIDE R4, R14, R5, UR10 ;  /* 0x0000000a0e047e25 */ /* 0x000fc6000f8e0205 */
[----:B------:R-:W5:Y:S01]  /*0380*/  LDG.E R15, desc[UR18][R2.64+-0x4] ;  /* 0xfffffc12020f7981 */ /* 0x000f62000c1e1900 */
[C---:B------:R-:W-:Y:S01]  /*0390*/  IMAD.WIDE R6, R14.reuse, R7, UR12 ;  /* 0x0000000c0e067e25 */ /* 0x040fe2000f8e0207 */
[----:B------:R-:W-:Y:S02]  /*03a0*/  MOV R27, 0x4 ;  /* 0x00000004001b7802 */ /* 0x000fe40000000f00 */
[----:B------:R1:W5:Y:S01]  /*03b0*/  LDG.E R4, desc[UR18][R4.64] ;  /* 0x0000001204047981 */ /* 0x000362000c1e1900 */
[----:B------:R-:W-:-:S03]  /*03c0*/  IMAD.WIDE R8, R14, R9, UR14 ;  /* 0x0000000e0e087e25 */ /* 0x000fc6000f8e0209 */
[----:B------:R-:W5:Y:S01]  /*03d0*/  LDG.E R23, desc[UR18][R2.64] ;  /* 0x0000001202177981 */ /* 0x000f62000c1e1900 */
[----:B0-----:R-:W-:-:S03]  /*03e0*/  IMAD.WIDE R10, R14, R27, UR16 ;  /* 0x000000100e0a7e25 */ /* 0x001fc6000f8e021b */
[----:B------:R-:W5:Y:S04]  /*03f0*/  LDG.E R7, desc[UR18][R6.64] ;  /* 0x0000001206077981 */ /* 0x000f68000c1e1900 */
[----:B------:R-:W5:Y:S04]  /*0400*/  LDG.E R24, desc[UR18][R2.64+0x4] ;  /* 0x0000041202187981 */ /* 0x000f68000c1e1900 */
[----:B------:R-:W5:Y:S04]  /*0410*/  LDG.E R8, desc[UR18][R8.64] ;  /* 0x0000001208087981 */ /* 0x000f68000c1e1900 */
[----:B------:R-:W5:Y:S04]  /*0420*/  LDG.E R25, desc[UR18][R2.64+0x8] ;  /* 0x0000081202197981 */ /* 0x000f68000c1e1900 */
[----:B------:R-:W5:Y:S04]  /*0430*/  LDG.E R10, desc[UR18][R10.64] ;  /* 0x000000120a0a7981 */ /* 0x000f68000c1e1900 */
[----:B------:R0:W5:Y:S01]  /*0440*/  LDG.E R27, desc[UR18][R2.64+0xc] ;  /* 0x00000c12021b7981 */ /* 0x000162000c1e1900 */
[----:B------:R-:W-:-:S04]  /*0450*/  UIADD3 UR5, UPT, UPT, UR5, 0x8, URZ ;  /* 0x0000000805057890 */ /* 0x000fc8000fffe0ff */
[----:B------:R-:W-:Y:S01]  /*0460*/  UISETP.NE.AND UP0, UPT, UR5, URZ, UPT ;  /* 0x000000ff0500728c */ /* 0x000fe2000bf05270 */
[----:B-1----:R-:W-:Y:S02]  /*0470*/  MOV R5, UR20 ;  /* 0x0000001400057c02 */ /* 0x002fe40008000f00 */
[----:B0-----:R-:W-:Y:S02]  /*0480*/  IADD3 R2, P0, PT, R2, 0x20, RZ ;  /* 0x0000002002027810 */ /* 0x001fe40007f1e0ff */
[----:B------:R-:W-:Y:S02]  /*0490*/  LEA R14, R5, R14, 0x3 ;  /* 0x0000000e050e7211 */ /* 0x000fe400078e18ff */
        /* <DEDUP_REMOVED lines=10> */
.L_x_58:
[----:B------:R-:W-:-:S04]  /*0540*/  ULOP3.LUT UR6, UR20, 0x7, URZ, 0xc0, !UPT ;  /* 0x0000000714067892 */ /* 0x000fc8000f8ec0ff */
[----:B------:R-:W-:-:S09]  /*0550*/  UISETP.NE.AND UP0, UPT, UR6, URZ, UPT ;  /* 0x000000ff0600728c */ /* 0x000fd2000bf05270 */
[----:B------:R-:W-:Y:S05]  /*0560*/  BRA.U !UP0, `(.L_x_60) ;  /* 0x0000000508387547 */ /* 0x000fea000b800000 */
[----:B------:R-:W-:Y:S02]  /*0570*/  UISETP.GE.U32.AND UP0, UPT, UR6, 0x4, UPT ;  /* 0x000000040600788c */ /* 0x000fe4000bf06070 */
[----:B------:R-:W-:-:S04]  /*0580*/  ULOP3.LUT UR5, UR20, 0x3, URZ, 0xc0, !UPT ;  /* 0x0000000314057892 */ /* 0x000fc8000f8ec0ff */
[----:B------:R-:W-:-:S03]  /*0590*/  UISETP.NE.AND UP1, UPT, UR5, URZ, UPT ;  /* 0x000000ff0500728c */ /* 0x000fc6000bf25270 */
[----:B------:R-:W-:Y:S08]  /*05a0*/  BRA.U !UP0, `(.L_x_61) ;  /* 0x00000001087c7547 */ /* 0x000ff0000b800000 */
[----:B------:R-:W1:Y:S01]  /*05b0*/  LDC.64 R6, c[0x0][0x388] ;  /* 0x0000e200ff067b82 */ /* 0x000e620000000a00 */
[----:B------:R-:W2:Y:S01]  /*05c0*/  LDCU.64 UR6, c[0x0][0x380] ;  /* 0x00007000ff0677ac */ /* 0x000ea20008000a00 */
[----:B------:R-:W-:Y:S01]  /*05d0*/  IMAD.U32 R9, RZ, RZ, UR4 ;  /* 0x00000004ff097e24 */ /* 0x000fe2000f8e00ff */
[C---:B------:R-:W-:Y:S02]  /*05e0*/  IADD3 R3, PT, PT, R13.reuse, UR4, RZ ;  /* 0x000000040d037c10 */ /* 0x040fe4000fffe0ff */
[----:B------:R-:W-:Y:S01]  /*05f0*/  IADD3 R10, P0, PT, R13, UR4, RZ ;  /* 0x000000040d0a7c10 */ /* 0x000fe2000ff1e0ff */
[----:B------:R-:W-:Y:S01]  /*0600*/  IMAD R9, R9, UR20, R0 ;  /* 0x0000001409097c24 */ /* 0x000fe2000f8e0200 */
[----:B------:R-:W-:Y:S01]  /*0610*/  MOV R11, UR20 ;  /* 0x00000014000b7c02 */ /* 0x000fe20008000f00 */
[----:B------:R-:W3:Y:S01]  /*0620*/  LDC.64 R4, c[0x0][0x380] ;  /* 0x0000e000ff047b82 */ /* 0x000ee20000000a00 */
[----:B------:R-:W-:Y:S01]  /*0630*/  MOV R15, UR20 ;  /* 0x00000014000f7c02 */ /* 0x000fe20008000f00 */
[----:B-1----:R-:W-:Y:S01]  /*0640*/  IMAD.WIDE R6, R9, 0x4, R6 ;  /* 0x0000000409067825 */ /* 0x002fe200078e0206 */
[----:B------:R-:W-:-:S05]  /*0650*/  MOV R9, UR20 ;  /* 0x0000001400097c02 */ /* 0x000fca0008000f00 */
[----:B------:R-:W-:Y:S02]  /*0660*/  IMAD.WIDE R8, R9, 0x4, R6 ;  /* 0x0000000409087825 */ /* 0x000fe400078e0206 */
[----:B0-----:R-:W4:Y:S02]  /*0670*/  LDG.E R6, desc[UR18][R6.64] ;  /* 0x0000001206067981 */ /* 0x001f24000c1e1900 */
[----:B---3--:R-:W-:Y:S01]  /*0680*/  IMAD.WIDE.U32 R4, R3, 0x4, R4 ;  /* 0x0000000403047825 */ /* 0x008fe200078e0004 */
[----:B------:R-:W-:Y:S01]  /*0690*/  IADD3.X R3, PT, PT, RZ, RZ, RZ, P0, !PT ;  /* 0x000000ffff037210 */ /* 0x000fe200007fe4ff */
[----:B------:R-:W3:Y:S01]  /*06a0*/  LDG.E R17, desc[UR18][R8.64] ;  /* 0x0000001208117981 */ /* 0x000ee2000c1e1900 */
[----:B--2---:R-:W-:-:S03]  /*06b0*/  LEA R2, P0, R10, UR6, 0x2 ;  /* 0x000000060a027c11 */ /* 0x004fc6000f8010ff */
[----:B------:R-:W4:Y:S01]  /*06c0*/  LDG.E R5, desc[UR18][R4.64] ;  /* 0x0000001204057981 */ /* 0x000f22000c1e1900 */
[----:B------:R-:W-:Y:S01]  /*06d0*/  LEA.HI.X R3, R10, UR7, R3, 0x2, P0 ;  /* 0x000000070a037c11 */ /* 0x000fe200080f1403 */
[----:B------:R-:W-:-:S04]  /*06e0*/  IMAD.WIDE R10, R11, 0x4, R8 ;  /* 0x000000040b0a7825 */ /* 0x000fc800078e0208 */
[----:B------:R-:W3:Y:S01]  /*06f0*/  LDG.E R16, desc[UR18][R2.64+0x4] ;  /* 0x0000041202107981 */ /* 0x000ee2000c1e1900 */
[----:B------:R-:W-:-:S03]  /*0700*/  IMAD.WIDE R14, R15, 0x4, R10 ;  /* 0x000000040f0e7825 */ /* 0x000fc600078e020a */
[----:B------:R-:W2:Y:S04]  /*0710*/  LDG.E R19, desc[UR18][R10.64] ;  /* 0x000000120a137981 */ /* 0x000ea8000c1e1900 */
[----:B------:R-:W2:Y:S04]  /*0720*/  LDG.E R18, desc[UR18][R2.64+0x8] ;  /* 0x0000081202127981 */ /* 0x000ea8000c1e1900 */
[----:B------:R-:W5:Y:S04]  /*0730*/  LDG.E R20, desc[UR18][R2.64+0xc] ;  /* 0x00000c1202147981 */ /* 0x000f68000c1e1900 */
[----:B------:R-:W5:Y:S01]  /*0740*/  LDG.E R14, desc[UR18][R14.64] ;  /* 0x000000120e0e7981 */ /* 0x000f62000c1e1900 */
[----:B------:R-:W-:Y:S01]  /*0750*/  UIADD3 UR4, UPT, UPT, UR4, 0x4, URZ ;  /* 0x0000000404047890 */ /* 0x000fe2000fffe0ff */
[----:B----4-:R-:W-:-:S04]  /*0760*/  FFMA R5, R5, R6, R12 ;  /* 0x0000000605057223 */ /* 0x010fc8000000000c */
[----:B---3--:R-:W-:-:S04]  /*0770*/  FFMA R5, R16, R17, R5 ;  /* 0x0000001110057223 */ /* 0x008fc80000000005 */
[----:B--2---:R-:W-:-:S04]  /*0780*/  FFMA R5, R18, R19, R5 ;  /* 0x0000001312057223 */ /* 0x004fc80000000005 */
[----:B-----5:R-:W-:-:S07]  /*0790*/  FFMA R12, R20, R14, R5 ;  /* 0x0000000e140c7223 */ /* 0x020fce0000000005 */
.L_x_61:
[----:B------:R-:W-:Y:S05]  /*07a0*/  BRA.U !UP1, `(.L_x_60) ;  /* 0x0000000109a87547 */ /* 0x000fea000b800000 */
[----:B------:R-:W-:Y:S01]  /*07b0*/  UISETP.NE.AND UP0, UPT, UR5, 0x1, UPT ;  /* 0x000000010500788c */ /* 0x000fe2000bf05270 */
[----:B------:R-:W-:Y:S01]  /*07c0*/  MOV R7, UR4 ;  /* 0x0000000400077c02 */ /* 0x000fe20008000f00 */
[----:B------:R-:W-:Y:S02]  /*07d0*/  ULOP3.LUT UR5, UR20, 0x1, URZ, 0xc0, !UPT ;  /* 0x0000000114057892 */ /* 0x000fe4000f8ec0ff */
[----:B------:R-:W-:Y:S02]  /*07e0*/  MOV R15, UR20 ;  /* 0x00000014000f7c02 */ /* 0x000fe40008000f00 */
[----:B------:R-:W-:Y:S01]  /*07f0*/  UISETP.NE.U32.AND UP1, UPT, UR5, 0x1, UPT ;  /* 0x000000010500788c */ /* 0x000fe2000bf25070 */
[----:B------:R-:W-:-:S04]  /*0800*/  PLOP3.LUT P1, PT, PT, PT, UP0, 0x80, 0x8 ;  /* 0x000000000008781c */ /* 0x000fc80003f2f008 */
[----:B------:R-:W1:Y:S01]  /*0810*/  @UP0 LDCU.128 UR8, c[0x0][0x380] ;  /* 0x00007000ff0807ac */ /* 0x000e620008000c00 */
[----:B------:R-:W-:Y:S01]  /*0820*/  PLOP3.LUT P0, PT, PT, PT, UP1, 0x80, 0x8 ;  /* 0x000000000008781c */ /* 0x000fe20003f0f018 */
[----:B------:R-:W2:Y:S04]  /*0830*/  @UP0 LDCU.64 UR6, c[0x0][0x380] ;  /* 0x00007000ff0607ac */ /* 0x000ea80008000a00 */
[----:B------:R-:W3:Y:S03]  /*0840*/  @!UP1 LDCU.128 UR12, c[0x0][0x380] ;  /* 0x00007000ff0c97ac */ /* 0x000ee60008000c00 */
[C---:B------:R-:W-:Y:S02]  /*0850*/  @P1 IADD3 R3, PT, PT, R13.reuse, UR4, RZ ;  /* 0x000000040d031c10 */ /* 0x040fe4000fffe0ff */
[----:B------:R-:W-:Y:S01]  /*0860*/  @P1 IADD3 R6, P2, PT, R13, UR4, RZ ;  /* 0x000000040d061c10 */ /* 0x000fe2000ff5e0ff */
[----:B------:R-:W-:Y:S01]  /*0870*/  @UP0 UIADD3 UR4, UPT, UPT, UR4, 0x2, URZ ;  /* 0x0000000204040890 */ /* 0x000fe2000fffe0ff */
[----:B-1----:R-:W-:Y:S01]  /*0880*/  MOV R11, UR9 ;  /* 0x00000009000b7c02 */ /* 0x002fe20008000f00 */
[----:B------:R-:W-:Y:S01]  /*0890*/  IMAD.U32 R10, RZ, RZ, UR8 ;  /* 0x00000008ff0a7e24 */ /* 0x000fe2000f8e00ff */
[----:B------:R-:W-:-:S02]  /*08a0*/  MOV R4, UR10 ;  /* 0x0000000a00047c02 */ /* 0x000fc40008000f00 */
[----:B------:R-:W-:Y:S01]  /*08b0*/  MOV R5, UR11 ;  /* 0x0000000b00057c02 */ /* 0x000fe20008000f00 */
[----:B------:R-:W-:-:S04]  /*08c0*/  @P1 IMAD.WIDE.U32 R10, R3, 0x4, R10 ;  /* 0x00000004030a1825 */ /* 0x000fc800078e000a */
[----:B------:R-:W-:Y:S01]  /*08d0*/  @P1 IMAD R3, R7, UR20, R0 ;  /* 0x0000001407031c24 */ /* 0x000fe2000f8e0200 */
[----:B------:R-:W-:Y:S01]  /*08e0*/  @P1 IADD3.X R7, PT, PT, RZ, RZ, RZ, P2, !PT ;  /* 0x000000ffff071210 */ /* 0x000fe200017fe4ff */
[----:B------:R-:W-:Y:S01]  /*08f0*/  IMAD.U32 R19, RZ, RZ, UR4 ;  /* 0x00000004ff137e24 */ /* 0x000fe2000f8e00ff */
[C---:B--2---:R-:W-:Y:S01]  /*0900*/  @P1 LEA R2, P2, R6.reuse, UR6, 0x2 ;  /* 0x0000000606021c11 */ /* 0x044fe2000f8410ff */
[----:B------:R-:W-:Y:S01]  /*0910*/  @P1 IMAD.WIDE R4, R3, 0x4, R4 ;  /* 0x0000000403041825 */ /* 0x000fe200078e0204 */
[----:B------:R-:W-:Y:S01]  /*0920*/  @!P0 IADD3 R17, PT, PT, R13, UR4, RZ ;  /* 0x000000040d118c10 */ /* 0x000fe2000fffe0ff */
[----:B0-----:R-:W2:Y:S01]  /*0930*/  @P1 LDG.E R11, desc[UR18][R10.64] ;  /* 0x000000120a0b1981 */ /* 0x001ea2000c1e1900 */
[----:B------:R-:W-:Y:S01]  /*0940*/  @P1 LEA.HI.X R3, R6, UR7, R7, 0x2, P2 ;  /* 0x0000000706031c11 */ /* 0x000fe200090f1407 */
[----:B------:R-:W-:Y:S01]  /*0950*/  @!P0 IMAD R19, R19, UR20, R0 ;  /* 0x0000001413138c24 */ /* 0x000fe2000f8e0200 */
[----:B---3--:R-:W-:Y:S01]  /*0960*/  MOV R6, UR12 ;  /* 0x0000000c00067c02 */ /* 0x008fe20008000f00 */
[----:B------:R-:W-:Y:S01]  /*0970*/  @P1 IMAD.WIDE R14, R15, 0x4, R4 ;  /* 0x000000040f0e1825 */ /* 0x000fe200078e0204 */
[----:B------:R-:W-:Y:S01]  /*0980*/  MOV R7, UR13 ;  /* 0x0000000d00077c02 */ /* 0x000fe20008000f00 */
[----:B------:R-:W2:Y:S01]  /*0990*/  @P1 LDG.E R4, desc[UR18][R4.64] ;  /* 0x0000001204041981 */ /* 0x000ea2000c1e1900 */
[----:B------:R-:W-:-:S02]  /*09a0*/  MOV R8, UR14 ;  /* 0x0000000e00087c02 */ /* 0x000fc40008000f00 */
[----:B------:R-:W-:Y:S01]  /*09b0*/  MOV R9, UR15 ;  /* 0x0000000f00097c02 */ /* 0x000fe20008000f00 */
[----:B------:R-:W-:Y:S01]  /*09c0*/  @!P0 IMAD.WIDE.U32 R6, R17, 0x4, R6 ;  /* 0x0000000411068825 */ /* 0x000fe200078e0006 */
[----:B------:R-:W3:Y:S03]  /*09d0*/  @P1 LDG.E R14, desc[UR18][R14.64] ;  /* 0x000000120e0e1981 */ /* 0x000ee6000c1e1900 */
[----:B------:R-:W-:Y:S01]  /*09e0*/  @!P0 IMAD.WIDE R8, R19, 0x4, R8 ;  /* 0x0000000413088825 */ /* 0x000fe200078e0208 */
[----:B------:R-:W3:Y:S04]  /*09f0*/  @P1 LDG.E R2, desc[UR18][R2.64+0x4] ;  /* 0x0000041202021981 */ /* 0x000ee8000c1e1900 */
[----:B------:R-:W4:Y:S04]  /*0a00*/  @!P0 LDG.E R7, desc[UR18][R6.64] ;  /* 0x0000001206078981 */ /* 0x000f28000c1e1900 */
[----:B------:R-:W4:Y:S01]  /*0a10*/  @!P0 LDG.E R8, desc[UR18][R8.64] ;  /* 0x0000001208088981 */ /* 0x000f22000c1e1900 */
[----:B--2---:R-:W-:-:S04]  /*0a20*/  @P1 FFMA R11, R11, R4, R12 ;  /* 0x000000040b0b1223 */ /* 0x004fc8000000000c */
[----:B---3--:R-:W-:-:S04]  /*0a30*/  @P1 FFMA R12, R2, R14, R11 ;  /* 0x0000000e020c1223 */ /* 0x008fc8000000000b */
[----:B----4-:R-:W-:-:S07]  /*0a40*/  @!P0 FFMA R12, R7, R8, R12 ;  /* 0x00000008070c8223 */ /* 0x010fce000000000c */
.L_x_60:
[----:B------:R-:W1:Y:S01]  /*0a50*/  LDC.64 R2, c[0x0][0x390] ;  /* 0x0000e400ff027b82 */ /* 0x000e620000000a00 */
[----:B------:R-:W-:-:S05]  /*0a60*/  IADD3 R13, PT, PT, R0, R13, RZ ;  /* 0x0000000d000d7210 */ /* 0x000fca0007ffe0ff */
[----:B-1----:R-:W-:-:S05]  /*0a70*/  IMAD.WIDE R2, R13, 0x4, R2 ;  /* 0x000000040d027825 */ /* 0x002fca00078e0202 */
[----:B0-----:R-:W-:Y:S01]  /*0a80*/  STG.E desc[UR18][R2.64], R12 ;  /* 0x0000000c02007986 */ /* 0x001fe2000c101912 */
[----:B------:R-:W-:Y:S05]  /*0a90*/  EXIT ;  /* 0x000000000000794d */ /* 0x000fea0003800000 */
.L_x_62:
        /* <DEDUP_REMOVED lines=14> */
.L_x_77:


//--------------------- .nv.shared.reserved.0     --------------------------
	.section	.nv.shared.reserved.0,"aw",@nobits
	.weak		__nv_reservedSMEM_offset_0_alias
	.size		__nv_reservedSMEM_offset_0_alias, 0, 64
	.other		__nv_reservedSMEM_offset_0_alias,@"STO_CUDA_RESERVED_SHARED STV_DEFAULT"
__nv_reservedSMEM_offset_0_alias:
	.zero		0
	.zero		64


//--------------------- .nv.constant0.mseGradKernel --------------------------
	.section	.nv.constant0.mseGradKernel,"a",@progbits
	.sectionflags	@""
	.align	4
.nv.constant0.mseGradKernel:
	.zero		924


//--------------------- .nv.constant0.mseLossKernel --------------------------
	.section	.nv.constant0.mseLossKernel,"a",@progbits
	.sectionflags	@""
	.align	4
.nv.constant0.mseLossKernel:
	.zero		924


//--------------------- .nv.constant0.tanhGradKernel --------------------------
	.section	.nv.constant0.tanhGradKernel,"a",@progbits
	.sectionflags	@""
	.align	4
.nv.constant0.tanhGradKernel:
	.zero		924


//--------------------- .nv.constant0.tanhKernel  --------------------------
	.section	.nv.constant0.tanhKernel,"a",@progbits
	.sectionflags	@""
	.align	4
.nv.constant0.tanhKernel:
	.zero		916


//--------------------- .nv.constant0.sigmoidGradKernel --------------------------
	.section	.nv.constant0.sigmoidGradKernel,"a",@progbits
	.sectionflags	@""
	.align	4
.nv.constant0.sigmoidGradKernel:
	.zero		924


//--------------------- .nv.constant0.sigmoidKernel --------------------------
	.section	.nv.constant0.sigmoidKernel,"a",@progbits
	.sectionflags	@""
	.align	4
.nv.constant0.sigmoidKernel:
	.zero		916


//--------------------- .nv.constant0.reluGradKernel --------------------------
	.section	.nv.constant0.reluGradKernel,"a",@progbits
	.sectionflags	@""
	.align	4
.nv.constant0.reluGradKernel:
	.zero		924


//--------------------- .nv.constant0.reluKernel  --------------------------
	.section	.nv.constant0.reluKernel,"a",@progbits
	.sectionflags	@""
	.align	4
.nv.constant0.reluKernel:
	.zero		916


//--------------------- .nv.constant0.dotProductKernel --------------------------
	.section	.nv.constant0.dotProductKernel,"a",@progbits
	.sectionflags	@""
	.align	4
.nv.constant0.dotProductKernel:
	.zero		924


//--------------------- .nv.constant0.matrixVectorMulKernel --------------------------
	.section	.nv.constant0.matrixVectorMulKernel,"a",@progbits
	.sectionflags	@""
	.align	4
.nv.constant0.matrixVectorMulKernel:
	.zero		928


//--------------------- .nv.constant0.matrixMulKernel --------------------------
	.section	.nv.constant0.matrixMulKernel,"a",@progbits
	.sectionflags	@""
	.align	4
.nv.constant0.matrixMulKernel:
	.zero		924


//--------------------- SYMBOLS --------------------------

	.type		.nv.reservedSmem.offset0,@object
	.size		.nv.reservedSmem.offset0,0x4
